// auto-generated by cutlass_sweep.gemm — config: {"arch": "sm_100", "cluster_m": 2, "cluster_n": 1, "dtype": "bf16", "dtype_b": "bf16", "layout": "nt", "stages": 0, "tile_k": 32, "tile_m": 64, "tile_n": 256}
#include "cutlass/cutlass.h"
#include "cutlass/gemm/collective/collective_builder.hpp"
#include "cutlass/gemm/device/gemm_universal_adapter.h"
#include "cutlass/gemm/kernel/gemm_universal.hpp"
#include "cutlass/epilogue/collective/collective_builder.hpp"

using ElemA = cutlass::bfloat16_t;
using ElemB = cutlass::bfloat16_t;
using ElemCD = cutlass::bfloat16_t;
using Acc  = float;
using TileShape    = cute::Shape<cute::_64, cute::_256, cute::_32>;
using ClusterShape = cute::Shape<cute::_2, cute::_1, cute::_1>;

using CollectiveEpilogue = typename cutlass::epilogue::collective::CollectiveBuilder<
    cutlass::arch::Sm100, cutlass::arch::OpClassTensorOp,
    TileShape, ClusterShape,
    cutlass::epilogue::collective::EpilogueTileAuto,
    Acc, Acc,
    ElemCD, cutlass::layout::RowMajor, 128 / cutlass::sizeof_bits<ElemCD>::value,
    ElemCD, cutlass::layout::RowMajor, 128 / cutlass::sizeof_bits<ElemCD>::value,
    cutlass::epilogue::collective::EpilogueScheduleAuto
  >::CollectiveOp;

using CollectiveMainloop = typename cutlass::gemm::collective::CollectiveBuilder<
    cutlass::arch::Sm100, cutlass::arch::OpClassTensorOp,
    ElemA, cutlass::layout::RowMajor, 128 / cutlass::sizeof_bits<ElemA>::value,
    ElemB, cutlass::layout::ColumnMajor, 128 / cutlass::sizeof_bits<ElemB>::value,
    Acc,
    TileShape, ClusterShape,
    cutlass::gemm::collective::StageCountAutoCarveout<static_cast<int>(sizeof(typename CollectiveEpilogue::SharedStorage))>,
    cutlass::gemm::collective::KernelScheduleAuto
  >::CollectiveOp;

using GemmKernel = cutlass::gemm::kernel::GemmUniversal<
    cute::Shape<int,int,int,int>,
    CollectiveMainloop,
    CollectiveEpilogue
>;
using Gemm = cutlass::gemm::device::GemmUniversalAdapter<GemmKernel>;

// Force the device kernel symbol into the cubin without needing a host main.
auto* _anchor = &cutlass::device_kernel<GemmKernel>;


// ===== COMPILED SASS (sm_100a) =====

	.target	sm_100a

	.elftype	@"ET_EXEC"


//--------------------- .note.nv.tkinfo           --------------------------
	.section	.note.nv.tkinfo,"",@"SHT_NOTE"
	.sectionflags	@"SHF_NOTE_NV_TKINFO"
	.tkinfo
        /*0018*/ 	.word	0x00000002
        /*0030*/ 	.string	""
        /*0030*/ 	.string	"ptxas"
        /*0030*/ 	.string	"Cuda compilation tools, release 13.0, V13.0.88"
        /*0030*/ 	.string	"Build cuda_13.0.r13.0/compiler.36424714_0"
        /*0030*/ 	.string	"-arch sm_100a -m 64 "



//--------------------- .note.nv.cuinfo           --------------------------
	.section	.note.nv.cuinfo,"",@"SHT_NOTE"
	.sectionflags	@"SHF_NOTE_NV_CUINFO"
        /*0018*/ 	.short	0x0002
        /*001a*/ 	.short	0x0064
        /*001c*/ 	.short	0x0082
	.zero		2


//--------------------- .nv.info                  --------------------------
	.section	.nv.info,"",@"SHT_CUDA_INFO"
	.align	4


	//----- nvinfo : EIATTR_REGCOUNT
	.align		4
        /*0000*/ 	.byte	0x04, 0x2f
        /*0002*/ 	.short	(.L_19 - .L_18)
	.align		4
.L_18:
        /*0004*/ 	.word	index@(_ZN7cutlass13device_kernelINS_4gemm6kernel13GemmUniversalIN4cute5tupleIJiiiiEEENS1_10collective13CollectiveMmaINS1_35MainloopSm100TmaUmmaWarpSpecializedILi9ELi2ELi4ENS5_IJNS4_1CILi2EEENSA_ILi1EEESC_EEEEENS5_IJNSA_ILi64EEENSA_ILi256EEENSA_ILi32EEEEEENS_10bfloat16_tENS5_IJlSC_lEEESJ_SK_NS4_8TiledMMAINS4_8MMA_AtomIJNS4_20SM100_MMA_F16BF16_SSISJ_SJ_fLi64ELi256ELNS4_4UMMA5MajorE0ELSP_0ELNSO_7ScaleInE0ELSQ_0EEEEEENS4_6LayoutINS5_IJSC_SC_SC_EEENS5_IJNSA_ILi0EEESV_SV_EEEEENS5_IJNS4_10UnderscoreESY_SY_EEEEENS4_13SM90_TMA_LOADENS4_14ComposedLayoutINS4_7SwizzleILi2ELi4ELi3EEENS4_18smem_ptr_flag_bitsILi16EEENST_INS5_IJNSA_ILi8EEESH_EEENS5_IJSH_SC_EEEEEEEvNS4_8identityENS4_23SM90_TMA_LOAD_MULTICASTES1B_vS1C_EENS_8epilogue10collective18CollectiveEpilogueINS1F_23Sm100TmaWarpSpecializedILi4ELi2ELi32ELb1ELb0EEEJSI_NS5_IJNST_ISF_SC_EES1K_EEESJ_SK_SJ_SK_NS1F_6fusion15FusionCallbacksIS1J_NS1M_17LinearCombinationISJ_fSJ_fLNS_15FloatRoundStyleE2EEESI_S1L_JEEENS4_5SM1004TMEM4LOAD26SM100_TMEM_LOAD_16dp256b8xES11_NS12_INS13_ILi3ELi4ELi3EEES16_NST_INS5_IJS17_SF_EEENS5_IJSF_SC_EEEEEEENS4_17SM75_U32x4_LDSM_NENS4_14SM90_TMA_STOREES20_NS4_17SM90_U32x4_STSM_NENS4_39AutoVectorizingCopyWithAssumedAlignmentILi128EEEEEEvvEEEEvNT_6ParamsE)
        /*0008*/ 	.word	0x0000007a


	//----- nvinfo : EIATTR_FRAME_SIZE
	.align		4
.L_19:
        /*000c*/ 	.byte	0x04, 0x11
        /*000e*/ 	.short	(.L_21 - .L_20)
	.align		4
.L_20:
        /*0010*/ 	.word	index@($__internal_2_$__cuda_sm10x_tcgen05_guardrail_trap_unallocated_columns_being_dealloced)
        /*0014*/ 	.word	0x00000000


	//----- nvinfo : EIATTR_FRAME_SIZE
	.align		4
.L_21:
        /*0018*/ 	.byte	0x04, 0x11
        /*001a*/ 	.short	(.L_23 - .L_22)
	.align		4
.L_22:
        /*001c*/ 	.word	index@($__internal_1_$__cuda_sm10x_tcgen05_guardrail_trap_phase_invalid_during_alloc)
        /*0020*/ 	.word	0x00000000


	//----- nvinfo : EIATTR_FRAME_SIZE
	.align		4
.L_23:
        /*0024*/ 	.byte	0x04, 0x11
        /*0026*/ 	.short	(.L_25 - .L_24)
	.align		4
.L_24:
        /*0028*/ 	.word	index@($__internal_0_$__cuda_sm10x_tcgen05_guardrail_trap_col_being_dealloced_not_returned_by_alloc)
        /*002c*/ 	.word	0x00000000


	//----- nvinfo : EIATTR_FRAME_SIZE
	.align		4
.L_25:
        /*0030*/ 	.byte	0x04, 0x11
        /*0032*/ 	.short	(.L_27 - .L_26)
	.align		4
.L_26:
        /*0034*/ 	.word	index@(_ZN7cutlass13device_kernelINS_4gemm6kernel13GemmUniversalIN4cute5tupleIJiiiiEEENS1_10collective13CollectiveMmaINS1_35MainloopSm100TmaUmmaWarpSpecializedILi9ELi2ELi4ENS5_IJNS4_1CILi2EEENSA_ILi1EEESC_EEEEENS5_IJNSA_ILi64EEENSA_ILi256EEENSA_ILi32EEEEEENS_10bfloat16_tENS5_IJlSC_lEEESJ_SK_NS4_8TiledMMAINS4_8MMA_AtomIJNS4_20SM100_MMA_F16BF16_SSISJ_SJ_fLi64ELi256ELNS4_4UMMA5MajorE0ELSP_0ELNSO_7ScaleInE0ELSQ_0EEEEEENS4_6LayoutINS5_IJSC_SC_SC_EEENS5_IJNSA_ILi0EEESV_SV_EEEEENS5_IJNS4_10UnderscoreESY_SY_EEEEENS4_13SM90_TMA_LOADENS4_14ComposedLayoutINS4_7SwizzleILi2ELi4ELi3EEENS4_18smem_ptr_flag_bitsILi16EEENST_INS5_IJNSA_ILi8EEESH_EEENS5_IJSH_SC_EEEEEEEvNS4_8identityENS4_23SM90_TMA_LOAD_MULTICASTES1B_vS1C_EENS_8epilogue10collective18CollectiveEpilogueINS1F_23Sm100TmaWarpSpecializedILi4ELi2ELi32ELb1ELb0EEEJSI_NS5_IJNST_ISF_SC_EES1K_EEESJ_SK_SJ_SK_NS1F_6fusion15FusionCallbacksIS1J_NS1M_17LinearCombinationISJ_fSJ_fLNS_15FloatRoundStyleE2EEESI_S1L_JEEENS4_5SM1004TMEM4LOAD26SM100_TMEM_LOAD_16dp256b8xES11_NS12_INS13_ILi3ELi4ELi3EEES16_NST_INS5_IJS17_SF_EEENS5_IJSF_SC_EEEEEEENS4_17SM75_U32x4_LDSM_NENS4_14SM90_TMA_STOREES20_NS4_17SM90_U32x4_STSM_NENS4_39AutoVectorizingCopyWithAssumedAlignmentILi128EEEEEEvvEEEEvNT_6ParamsE)
        /*0038*/ 	.word	0x00000000


	//----- nvinfo : EIATTR_MIN_STACK_SIZE
	.align		4
.L_27:
        /*003c*/ 	.byte	0x04, 0x12
        /*003e*/ 	.short	(.L_29 - .L_28)
	.align		4
.L_28:
        /*0040*/ 	.word	index@(_ZN7cutlass13device_kernelINS_4gemm6kernel13GemmUniversalIN4cute5tupleIJiiiiEEENS1_10collective13CollectiveMmaINS1_35MainloopSm100TmaUmmaWarpSpecializedILi9ELi2ELi4ENS5_IJNS4_1CILi2EEENSA_ILi1EEESC_EEEEENS5_IJNSA_ILi64EEENSA_ILi256EEENSA_ILi32EEEEEENS_10bfloat16_tENS5_IJlSC_lEEESJ_SK_NS4_8TiledMMAINS4_8MMA_AtomIJNS4_20SM100_MMA_F16BF16_SSISJ_SJ_fLi64ELi256ELNS4_4UMMA5MajorE0ELSP_0ELNSO_7ScaleInE0ELSQ_0EEEEEENS4_6LayoutINS5_IJSC_SC_SC_EEENS5_IJNSA_ILi0EEESV_SV_EEEEENS5_IJNS4_10UnderscoreESY_SY_EEEEENS4_13SM90_TMA_LOADENS4_14ComposedLayoutINS4_7SwizzleILi2ELi4ELi3EEENS4_18smem_ptr_flag_bitsILi16EEENST_INS5_IJNSA_ILi8EEESH_EEENS5_IJSH_SC_EEEEEEEvNS4_8identityENS4_23SM90_TMA_LOAD_MULTICASTES1B_vS1C_EENS_8epilogue10collective18CollectiveEpilogueINS1F_23Sm100TmaWarpSpecializedILi4ELi2ELi32ELb1ELb0EEEJSI_NS5_IJNST_ISF_SC_EES1K_EEESJ_SK_SJ_SK_NS1F_6fusion15FusionCallbacksIS1J_NS1M_17LinearCombinationISJ_fSJ_fLNS_15FloatRoundStyleE2EEESI_S1L_JEEENS4_5SM1004TMEM4LOAD26SM100_TMEM_LOAD_16dp256b8xES11_NS12_INS13_ILi3ELi4ELi3EEES16_NST_INS5_IJS17_SF_EEENS5_IJSF_SC_EEEEEEENS4_17SM75_U32x4_LDSM_NENS4_14SM90_TMA_STOREES20_NS4_17SM90_U32x4_STSM_NENS4_39AutoVectorizingCopyWithAssumedAlignmentILi128EEEEEEvvEEEEvNT_6ParamsE)
        /*0044*/ 	.word	0x00000000
.L_29:


//--------------------- .nv.compat                --------------------------
	.section	.nv.compat,"",@"SHT_CUDA_COMPAT_INFO"
	.align	4
        /*0000*/ 	.byte	0x02, 0x09, 0x01, 0x00, 0x02, 0x02, 0x02, 0x00, 0x02, 0x05, 0x05, 0x00, 0x03, 0x07, 0x01, 0x01
        /*0010*/ 	.byte	0x02, 0x03, 0x01, 0x00, 0x02, 0x06, 0x01, 0x00, 0x04, 0x0b, 0x08, 0x00, 0x09, 0x00, 0x00, 0x00
        /*0020*/ 	.byte	0x00, 0x00, 0x00, 0x00


//--------------------- .nv.info._ZN7cutlass13device_kernelINS_4gemm6kernel13GemmUniversalIN4cute5tupleIJiiiiEEENS1_10collective13CollectiveMmaINS1_35MainloopSm100TmaUmmaWarpSpecializedILi9ELi2ELi4ENS5_IJNS4_1CILi2EEENSA_ILi1EEESC_EEEEENS5_IJNSA_ILi64EEENSA_ILi256EEENSA_ILi32EEEEEENS_10bfloat16_tENS5_IJlSC_lEEESJ_SK_NS4_8TiledMMAINS4_8MMA_AtomIJNS4_20SM100_MMA_F16BF16_SSISJ_SJ_fLi64ELi256ELNS4_4UMMA5MajorE0ELSP_0ELNSO_7ScaleInE0ELSQ_0EEEEEENS4_6LayoutINS5_IJSC_SC_SC_EEENS5_IJNSA_ILi0EEESV_SV_EEEEENS5_IJNS4_10UnderscoreESY_SY_EEEEENS4_13SM90_TMA_LOADENS4_14ComposedLayoutINS4_7SwizzleILi2ELi4ELi3EEENS4_18smem_ptr_flag_bitsILi16EEENST_INS5_IJNSA_ILi8EEESH_EEENS5_IJSH_SC_EEEEEEEvNS4_8identityENS4_23SM90_TMA_LOAD_MULTICASTES1B_vS1C_EENS_8epilogue10collective18CollectiveEpilogueINS1F_23Sm100TmaWarpSpecializedILi4ELi2ELi32ELb1ELb0EEEJSI_NS5_IJNST_ISF_SC_EES1K_EEESJ_SK_SJ_SK_NS1F_6fusion15FusionCallbacksIS1J_NS1M_17LinearCombinationISJ_fSJ_fLNS_15FloatRoundStyleE2EEESI_S1L_JEEENS4_5SM1004TMEM4LOAD26SM100_TMEM_LOAD_16dp256b8xES11_NS12_INS13_ILi3ELi4ELi3EEES16_NST_INS5_IJS17_SF_EEENS5_IJSF_SC_EEEEEEENS4_17SM75_U32x4_LDSM_NENS4_14SM90_TMA_STOREES20_NS4_17SM90_U32x4_STSM_NENS4_39AutoVectorizingCopyWithAssumedAlignmentILi128EEEEEEvvEEEEvNT_6ParamsE --------------------------
	.section	.nv.info._ZN7cutlass13device_kernelINS_4gemm6kernel13GemmUniversalIN4cute5tupleIJiiiiEEENS1_10collective13CollectiveMmaINS1_35MainloopSm100TmaUmmaWarpSpecializedILi9ELi2ELi4ENS5_IJNS4_1CILi2EEENSA_ILi1EEESC_EEEEENS5_IJNSA_ILi64EEENSA_ILi256EEENSA_ILi32EEEEEENS_10bfloat16_tENS5_IJlSC_lEEESJ_SK_NS4_8TiledMMAINS4_8MMA_AtomIJNS4_20SM100_MMA_F16BF16_SSISJ_SJ_fLi64ELi256ELNS4_4UMMA5MajorE0ELSP_0ELNSO_7ScaleInE0ELSQ_0EEEEEENS4_6LayoutINS5_IJSC_SC_SC_EEENS5_IJNSA_ILi0EEESV_SV_EEEEENS5_IJNS4_10UnderscoreESY_SY_EEEEENS4_13SM90_TMA_LOADENS4_14ComposedLayoutINS4_7SwizzleILi2ELi4ELi3EEENS4_18smem_ptr_flag_bitsILi16EEENST_INS5_IJNSA_ILi8EEESH_EEENS5_IJSH_SC_EEEEEEEvNS4_8identityENS4_23SM90_TMA_LOAD_MULTICASTES1B_vS1C_EENS_8epilogue10collective18CollectiveEpilogueINS1F_23Sm100TmaWarpSpecializedILi4ELi2ELi32ELb1ELb0EEEJSI_NS5_IJNST_ISF_SC_EES1K_EEESJ_SK_SJ_SK_NS1F_6fusion15FusionCallbacksIS1J_NS1M_17LinearCombinationISJ_fSJ_fLNS_15FloatRoundStyleE2EEESI_S1L_JEEENS4_5SM1004TMEM4LOAD26SM100_TMEM_LOAD_16dp256b8xES11_NS12_INS13_ILi3ELi4ELi3EEES16_NST_INS5_IJS17_SF_EEENS5_IJSF_SC_EEEEEEENS4_17SM75_U32x4_LDSM_NENS4_14SM90_TMA_STOREES20_NS4_17SM90_U32x4_STSM_NENS4_39AutoVectorizingCopyWithAssumedAlignmentILi128EEEEEEvvEEEEvNT_6ParamsE,"",@"SHT_CUDA_INFO"
	.sectionflags	@""
	.align	4


	//----- nvinfo : EIATTR_CUDA_API_VERSION
	.align		4
        /*0000*/ 	.byte	0x04, 0x37
        /*0002*/ 	.short	(.L_31 - .L_30)
.L_30:
        /*0004*/ 	.word	0x00000082


	//----- nvinfo : EIATTR_KPARAM_INFO
	.align		4
.L_31:
        /*0008*/ 	.byte	0x04, 0x17
        /*000a*/ 	.short	(.L_33 - .L_32)
.L_32:
        /*000c*/ 	.word	0x00000000
        /*0010*/ 	.short	0x0000
        /*0012*/ 	.short	0x0000
        /*0014*/ 	.byte	0x00, 0xf0, 0x01, 0x20


	//----- nvinfo : EIATTR_AT_ENTRY_FRAGMENTS
	.align		4
.L_33:
        /*0018*/ 	.byte	0x04, 0x4f
        /*001a*/ 	.short	(.L_35 - .L_34)


	//   ....[0]....
.L_34:
        /*001c*/ 	.word	0x00000006


	//----- nvinfo : EIATTR_RESERVED_SMEM_USED
	.align		4
.L_35:
        /*0020*/ 	.byte	0x01, 0x41
	.zero		2


	//----- nvinfo : EIATTR_SPARSE_MMA_MASK
	.align		4
        /*0024*/ 	.byte	0x03, 0x50
        /*0026*/ 	.short	0x0000


	//----- nvinfo : EIATTR_TCGEN05_1CTA_USED
	.align		4
        /*0028*/ 	.byte	0x01, 0x51
	.zero		2


	//----- nvinfo : EIATTR_MAXREG_COUNT
	.align		4
        /*002c*/ 	.byte	0x03, 0x1b
        /*002e*/ 	.short	0x00ff


	//----- nvinfo : EIATTR_NUM_BARRIERS
	.align		4
        /*0030*/ 	.byte	0x02, 0x4c
        /*0032*/ 	.byte	0x07
	.zero		1


	//----- nvinfo : EIATTR_EXTERNS
	.align		4
        /*0034*/ 	.byte	0x04, 0x0f
        /*0036*/ 	.short	(.L_37 - .L_36)


	//   ....[0]....
	.align		4
.L_36:
        /*0038*/ 	.word	index@(__assertfail)


	//----- nvinfo : EIATTR_MERCURY_ISA_VERSION
	.align		4
.L_37:
        /*003c*/ 	.byte	0x03, 0x5f
        /*003e*/ 	.short	0x0101


	//----- nvinfo : EIATTR_INT_WARP_WIDE_INSTR_OFFSETS
	.align		4
        /*0040*/ 	.byte	0x04, 0x31
        /*0042*/ 	.short	(.L_39 - .L_38)


	//   ....[0]....
.L_38:
        /*0044*/ 	.word	0x00003fd0


	//   ....[1]....
        /*0048*/ 	.word	0x00003ff0


	//   ....[2]....
        /*004c*/ 	.word	0x00004020


	//   ....[3]....
        /*0050*/ 	.word	0x00004c30


	//   ....[4]....
        /*0054*/ 	.word	0x00004c90


	//   ....[5]....
        /*0058*/ 	.word	0x00004d70


	//   ....[6]....
        /*005c*/ 	.word	0x00004df0


	//   ....[7]....
        /*0060*/ 	.word	0x00004ee0


	//   ....[8]....
        /*0064*/ 	.word	0x00004f70


	//   ....[9]....
        /*0068*/ 	.word	0x00005060


	//   ....[10]....
        /*006c*/ 	.word	0x00005110


	//----- nvinfo : EIATTR_COOP_GROUP_MASK_REGIDS
	.align		4
.L_39:
        /*0070*/ 	.byte	0x04, 0x29
        /*0072*/ 	.short	(.L_41 - .L_40)


	//   ....[0]....
.L_40:
        /*0074*/ 	.word	0xffffffff


	//   ....[1]....
        /*0078*/ 	.word	0xffffffff


	//   ....[2]....
        /*007c*/ 	.word	0xffffffff


	//   ....[3]....
        /*0080*/ 	.word	0xffffffff


	//   ....[4]....
        /*0084*/ 	.word	0xffffffff


	//   ....[5]....
        /*0088*/ 	.word	0xffffffff


	//   ....[6]....
        /*008c*/ 	.word	0xffffffff


	//   ....[7]....
        /*0090*/ 	.word	0xffffffff


	//   ....[8]....
        /*0094*/ 	.word	0xffffffff


	//   ....[9]....
        /*0098*/ 	.word	0xffffffff


	//   ....[10]....
        /*009c*/ 	.word	0xffffffff


	//   ....[11]....
        /*00a0*/ 	.word	0xffffffff


	//   ....[12]....
        /*00a4*/ 	.word	0xffffffff


	//   ....[13]....
        /*00a8*/ 	.word	0xffffffff


	//----- nvinfo : EIATTR_COOP_GROUP_INSTR_OFFSETS
	.align		4
.L_41:
        /*00ac*/ 	.byte	0x04, 0x28
        /*00ae*/ 	.short	(.L_43 - .L_42)


	//   ....[0]....
.L_42:
        /*00b0*/ 	.word	0x00000080


	//   ....[1]....
        /*00b4*/ 	.word	0x000004f0


	//   ....[2]....
        /*00b8*/ 	.word	0x00000750


	//   ....[3]....
        /*00bc*/ 	.word	0x000008f0


	//   ....[4]....
        /*00c0*/ 	.word	0x000009f0


	//   ....[5]....
        /*00c4*/ 	.word	0x00000b60


	//   ....[6]....
        /*00c8*/ 	.word	0x00000d00


	//   ....[7]....
        /*00cc*/ 	.word	0x00000ec0


	//   ....[8]....
        /*00d0*/ 	.word	0x000020e0


	//   ....[9]....
        /*00d4*/ 	.word	0x000032a0


	//   ....[10]....
        /*00d8*/ 	.word	0x000034b0


	//   ....[11]....
        /*00dc*/ 	.word	0x000034e0


	//   ....[12]....
        /*00e0*/ 	.word	0x00003eb0


	//   ....[13]....
        /*00e4*/ 	.word	0x000040e0


	//----- nvinfo : EIATTR_VRC_CTA_INIT_COUNT
	.align		4
.L_43:
        /*00e8*/ 	.byte	0x02, 0x4a
        /*00ea*/ 	.byte	0x80
	.zero		1


	//----- nvinfo : EIATTR_SYSCALL_OFFSETS
	.align		4
        /*00ec*/ 	.byte	0x04, 0x46
        /*00ee*/ 	.short	(.L_45 - .L_44)


	//   ....[0]....
.L_44:
        /*00f0*/ 	.word	0x00005da0


	//   ....[1]....
        /*00f4*/ 	.word	0x00005e90


	//   ....[2]....
        /*00f8*/ 	.word	0x00006700


	//   ....[3]....
        /*00fc*/ 	.word	0x000073c0


	//   ....[4]....
        /*0100*/ 	.word	0x00008030


	//   ....[5]....
        /*0104*/ 	.word	0x00008c90


	//----- nvinfo : EIATTR_MBARRIER_INSTR_OFFSETS
	.align		4
.L_45:
        /*0108*/ 	.byte	0x04, 0x39
        /*010a*/ 	.short	(.L_47 - .L_46)


	//   ....[0]....
.L_46:
        /*010c*/ 	.word	0x00000610
        /*0110*/ 	.word	0x000000ff
        /*0114*/ 	.word	0x00000000
        /*0118*/ 	.short	0x0100
        /*011a*/ 	.byte	0x04
	.zero		1


	//   ....[1]....
        /*011c*/ 	.word	0x00000620
        /*0120*/ 	.word	0x000000ff
        /*0124*/ 	.word	0x00000048
        /*0128*/ 	.short	0x0100
        /*012a*/ 	.byte	0x04
	.zero		1


	//   ....[2]....
        /*012c*/ 	.word	0x00000630
        /*0130*/ 	.word	0x000000ff
        /*0134*/ 	.word	0x00000008
        /*0138*/ 	.short	0x0100
        /*013a*/ 	.byte	0x04
	.zero		1


	//   ....[3]....
        /*013c*/ 	.word	0x00000640
        /*0140*/ 	.word	0x000000ff
        /*0144*/ 	.word	0x00000050
        /*0148*/ 	.short	0x0100
        /*014a*/ 	.byte	0x04
	.zero		1


	//   ....[4]....
        /*014c*/ 	.word	0x00000650
        /*0150*/ 	.word	0x000000ff
        /*0154*/ 	.word	0x00000010
        /*0158*/ 	.short	0x0100
        /*015a*/ 	.byte	0x04
	.zero		1


	//   ....[5]....
        /*015c*/ 	.word	0x00000660
        /*0160*/ 	.word	0x000000ff
        /*0164*/ 	.word	0x00000058
        /*0168*/ 	.short	0x0100
        /*016a*/ 	.byte	0x04
	.zero		1


	//   ....[6]....
        /*016c*/ 	.word	0x00000670
        /*0170*/ 	.word	0x000000ff
        /*0174*/ 	.word	0x00000018
        /*0178*/ 	.short	0x0100
        /*017a*/ 	.byte	0x04
	.zero		1


	//   ....[7]....
        /*017c*/ 	.word	0x00000680
        /*0180*/ 	.word	0x000000ff
        /*0184*/ 	.word	0x00000060
        /*0188*/ 	.short	0x0100
        /*018a*/ 	.byte	0x04
	.zero		1


	//   ....[8]....
        /*018c*/ 	.word	0x00000690
        /*0190*/ 	.word	0x000000ff
        /*0194*/ 	.word	0x00000020
        /*0198*/ 	.short	0x0100
        /*019a*/ 	.byte	0x04
	.zero		1


	//   ....[9]....
        /*019c*/ 	.word	0x000006a0
        /*01a0*/ 	.word	0x000000ff
        /*01a4*/ 	.word	0x00000068
        /*01a8*/ 	.short	0x0100
        /*01aa*/ 	.byte	0x04
	.zero		1


	//   ....[10]....
        /*01ac*/ 	.word	0x000006b0
        /*01b0*/ 	.word	0x000000ff
        /*01b4*/ 	.word	0x00000028
        /*01b8*/ 	.short	0x0100
        /*01ba*/ 	.byte	0x04
	.zero		1


	//   ....[11]....
        /*01bc*/ 	.word	0x000006c0
        /*01c0*/ 	.word	0x000000ff
        /*01c4*/ 	.word	0x00000070
        /*01c8*/ 	.short	0x0100
        /*01ca*/ 	.byte	0x04
	.zero		1


	//   ....[12]....
        /*01cc*/ 	.word	0x000006d0
        /*01d0*/ 	.word	0x000000ff
        /*01d4*/ 	.word	0x00000030
        /*01d8*/ 	.short	0x0100
        /*01da*/ 	.byte	0x04
	.zero		1


	//   ....[13]....
        /*01dc*/ 	.word	0x000006e0
        /*01e0*/ 	.word	0x000000ff
        /*01e4*/ 	.word	0x00000078
        /*01e8*/ 	.short	0x0100
        /*01ea*/ 	.byte	0x04
	.zero		1


	//   ....[14]....
        /*01ec*/ 	.word	0x000006f0
        /*01f0*/ 	.word	0x000000ff
        /*01f4*/ 	.word	0x00000038
        /*01f8*/ 	.short	0x0100
        /*01fa*/ 	.byte	0x04
	.zero		1


	//   ....[15]....
        /*01fc*/ 	.word	0x00000700
        /*0200*/ 	.word	0x000000ff
        /*0204*/ 	.word	0x00000080
        /*0208*/ 	.short	0x0100
        /*020a*/ 	.byte	0x04
	.zero		1


	//   ....[16]....
        /*020c*/ 	.word	0x00000710
        /*0210*/ 	.word	0x000000ff
        /*0214*/ 	.word	0x00000040
        /*0218*/ 	.short	0x0100
        /*021a*/ 	.byte	0x04
	.zero		1


	//   ....[17]....
        /*021c*/ 	.word	0x00000720
        /*0220*/ 	.word	0x000000ff
        /*0224*/ 	.word	0x00000088
        /*0228*/ 	.short	0x0100
        /*022a*/ 	.byte	0x04
	.zero		1


	//   ....[18]....
        /*022c*/ 	.word	0x00000860
        /*0230*/ 	.word	0x000000ff
        /*0234*/ 	.word	0x00000090
        /*0238*/ 	.short	0x0100
        /*023a*/ 	.byte	0x04
	.zero		1


	//   ....[19]....
        /*023c*/ 	.word	0x00000870
        /*0240*/ 	.word	0x000000ff
        /*0244*/ 	.word	0x000000b0
        /*0248*/ 	.short	0x0100
        /*024a*/ 	.byte	0x04
	.zero		1


	//   ....[20]....
        /*024c*/ 	.word	0x00000880
        /*0250*/ 	.word	0x000000ff
        /*0254*/ 	.word	0x00000098
        /*0258*/ 	.short	0x0100
        /*025a*/ 	.byte	0x04
	.zero		1


	//   ....[21]....
        /*025c*/ 	.word	0x00000890
        /*0260*/ 	.word	0x000000ff
        /*0264*/ 	.word	0x000000b8
        /*0268*/ 	.short	0x0100
        /*026a*/ 	.byte	0x04
	.zero		1


	//   ....[22]....
        /*026c*/ 	.word	0x000008a0
        /*0270*/ 	.word	0x000000ff
        /*0274*/ 	.word	0x000000a0
        /*0278*/ 	.short	0x0100
        /*027a*/ 	.byte	0x04
	.zero		1


	//   ....[23]....
        /*027c*/ 	.word	0x000008b0
        /*0280*/ 	.word	0x000000ff
        /*0284*/ 	.word	0x000000c0
        /*0288*/ 	.short	0x0100
        /*028a*/ 	.byte	0x04
	.zero		1


	//   ....[24]....
        /*028c*/ 	.word	0x000008c0
        /*0290*/ 	.word	0x000000ff
        /*0294*/ 	.word	0x000000a8
        /*0298*/ 	.short	0x0100
        /*029a*/ 	.byte	0x04
	.zero		1


	//   ....[25]....
        /*029c*/ 	.word	0x000008d0
        /*02a0*/ 	.word	0x000000ff
        /*02a4*/ 	.word	0x000000c8
        /*02a8*/ 	.short	0x0100
        /*02aa*/ 	.byte	0x04
	.zero		1


	//   ....[26]....
        /*02ac*/ 	.word	0x000009c0
        /*02b0*/ 	.word	0x000000ff
        /*02b4*/ 	.word	0x000000d0
        /*02b8*/ 	.short	0x0100
        /*02ba*/ 	.byte	0x06
	.zero		1


	//   ....[27]....
        /*02bc*/ 	.word	0x000009d0
        /*02c0*/ 	.word	0x000000ff
        /*02c4*/ 	.word	0x000000d8
        /*02c8*/ 	.short	0x0100
        /*02ca*/ 	.byte	0x06
	.zero		1


	//   ....[28]....
        /*02cc*/ 	.word	0x00000b10
        /*02d0*/ 	.word	0x000000ff
        /*02d4*/ 	.word	0x000000e0
        /*02d8*/ 	.short	0x0100
        /*02da*/ 	.byte	0x06
	.zero		1


	//   ....[29]....
        /*02dc*/ 	.word	0x00000b20
        /*02e0*/ 	.word	0x000000ff
        /*02e4*/ 	.word	0x000000f0
        /*02e8*/ 	.short	0x0100
        /*02ea*/ 	.byte	0x06
	.zero		1


	//   ....[30]....
        /*02ec*/ 	.word	0x00000b30
        /*02f0*/ 	.word	0x000000ff
        /*02f4*/ 	.word	0x000000e8
        /*02f8*/ 	.short	0x0100
        /*02fa*/ 	.byte	0x06
	.zero		1


	//   ....[31]....
        /*02fc*/ 	.word	0x00000b40
        /*0300*/ 	.word	0x000000ff
        /*0304*/ 	.word	0x000000f8
        /*0308*/ 	.short	0x0100
        /*030a*/ 	.byte	0x06
	.zero		1


	//   ....[32]....
        /*030c*/ 	.word	0x00000c70
        /*0310*/ 	.word	0x000000ff
        /*0314*/ 	.word	0x00000100
        /*0318*/ 	.short	0x0100
        /*031a*/ 	.byte	0x04
	.zero		1


	//   ....[33]....
        /*031c*/ 	.word	0x00000c80
        /*0320*/ 	.word	0x000000ff
        /*0324*/ 	.word	0x00000120
        /*0328*/ 	.short	0x0100
        /*032a*/ 	.byte	0x04
	.zero		1


	//   ....[34]....
        /*032c*/ 	.word	0x00000c90
        /*0330*/ 	.word	0x000000ff
        /*0334*/ 	.word	0x00000108
        /*0338*/ 	.short	0x0100
        /*033a*/ 	.byte	0x04
	.zero		1


	//   ....[35]....
        /*033c*/ 	.word	0x00000ca0
        /*0340*/ 	.word	0x000000ff
        /*0344*/ 	.word	0x00000128
        /*0348*/ 	.short	0x0100
        /*034a*/ 	.byte	0x04
	.zero		1


	//   ....[36]....
        /*034c*/ 	.word	0x00000cb0
        /*0350*/ 	.word	0x000000ff
        /*0354*/ 	.word	0x00000110
        /*0358*/ 	.short	0x0100
        /*035a*/ 	.byte	0x04
	.zero		1


	//   ....[37]....
        /*035c*/ 	.word	0x00000cc0
        /*0360*/ 	.word	0x000000ff
        /*0364*/ 	.word	0x00000130
        /*0368*/ 	.short	0x0100
        /*036a*/ 	.byte	0x04
	.zero		1


	//   ....[38]....
        /*036c*/ 	.word	0x00000cd0
        /*0370*/ 	.word	0x000000ff
        /*0374*/ 	.word	0x00000118
        /*0378*/ 	.short	0x0100
        /*037a*/ 	.byte	0x04
	.zero		1


	//   ....[39]....
        /*037c*/ 	.word	0x00000ce0
        /*0380*/ 	.word	0x000000ff
        /*0384*/ 	.word	0x00000138
        /*0388*/ 	.short	0x0100
        /*038a*/ 	.byte	0x04
	.zero		1


	//   ....[40]....
        /*038c*/ 	.word	0x00000dd0
        /*0390*/ 	.word	0x000000ff
        /*0394*/ 	.word	0x00000140
        /*0398*/ 	.short	0x0100
        /*039a*/ 	.byte	0x04
	.zero		1


	//   ....[41]....
        /*039c*/ 	.word	0x00000de0
        /*03a0*/ 	.word	0x000000ff
        /*03a4*/ 	.word	0x00000150
        /*03a8*/ 	.short	0x0100
        /*03aa*/ 	.byte	0x04
	.zero		1


	//   ....[42]....
        /*03ac*/ 	.word	0x00000df0
        /*03b0*/ 	.word	0x000000ff
        /*03b4*/ 	.word	0x00000148
        /*03b8*/ 	.short	0x0100
        /*03ba*/ 	.byte	0x04
	.zero		1


	//   ....[43]....
        /*03bc*/ 	.word	0x00000e00
        /*03c0*/ 	.word	0x000000ff
        /*03c4*/ 	.word	0x00000158
        /*03c8*/ 	.short	0x0100
        /*03ca*/ 	.byte	0x04
	.zero		1


	//   ....[44]....
        /*03cc*/ 	.word	0x00001980
        /*03d0*/ 	.word	0x00000000
        /*03d4*/ 	.word	0x00000150
        /*03d8*/ 	.short	0x010a
        /*03da*/ 	.byte	0xff
	.zero		1


	//   ....[45]....
        /*03dc*/ 	.word	0x000019a0
        /*03e0*/ 	.word	0x00000000
        /*03e4*/ 	.word	0x00000140
        /*03e8*/ 	.short	0x0101
        /*03ea*/ 	.byte	0xff
	.zero		1


	//   ....[46]....
        /*03ec*/ 	.word	0x00001a60
        /*03f0*/ 	.word	0x000000ff
        /*03f4*/ 	.word	0x00000048
        /*03f8*/ 	.short	0x010a
        /*03fa*/ 	.byte	0x04
	.zero		1


	//   ....[47]....
        /*03fc*/ 	.word	0x00001ae0
        /*0400*/ 	.word	0x000000ff
        /*0404*/ 	.word	0x00000048
        /*0408*/ 	.short	0x010a
        /*040a*/ 	.byte	0x21
	.zero		1


	//   ....[48]....
        /*040c*/ 	.word	0x00001c70
        /*0410*/ 	.word	0x000000ff
        /*0414*/ 	.word	0x00000048
        /*0418*/ 	.short	0x010a
        /*041a*/ 	.byte	0x08
	.zero		1


	//   ....[49]....
        /*041c*/ 	.word	0x00001da0
        /*0420*/ 	.word	0x000000ff
        /*0424*/ 	.word	0x000000d8
        /*0428*/ 	.short	0x0101
        /*042a*/ 	.byte	0x07
	.zero		1


	//   ....[50]....
        /*042c*/ 	.word	0x00001dc0
        /*0430*/ 	.word	0x000000ff
        /*0434*/ 	.word	0x00000048
        /*0438*/ 	.short	0x010a
        /*043a*/ 	.byte	0x04
	.zero		1


	//   ....[51]....
        /*043c*/ 	.word	0x00001e40
        /*0440*/ 	.word	0x000000ff
        /*0444*/ 	.word	0x00000048
        /*0448*/ 	.short	0x010a
        /*044a*/ 	.byte	0x09
	.zero		1


	//   ....[52]....
        /*044c*/ 	.word	0x00001fe0
        /*0450*/ 	.word	0x000000ff
        /*0454*/ 	.word	0x00000048
        /*0458*/ 	.short	0x010a
        /*045a*/ 	.byte	0x06
	.zero		1


	//   ....[53]....
        /*045c*/ 	.word	0x00002110
        /*0460*/ 	.word	0x00000003
        /*0464*/ 	.word	0x000000e0
        /*0468*/ 	.short	0x010a
        /*046a*/ 	.byte	0xff
	.zero		1


	//   ....[54]....
        /*046c*/ 	.word	0x00002260
        /*0470*/ 	.word	0x00000000
        /*0474*/ 	.word	0x00000000
        /*0478*/ 	.short	0x0101
        /*047a*/ 	.byte	0xff
	.zero		1


	//   ....[55]....
        /*047c*/ 	.word	0x00002820
        /*0480*/ 	.word	0x000000ff
        /*0484*/ 	.word	0x00000000
        /*0488*/ 	.short	0x010a
        /*048a*/ 	.byte	0x04
	.zero		1


	//   ....[56]....
        /*048c*/ 	.word	0x000028b0
        /*0490*/ 	.word	0x000000ff
        /*0494*/ 	.word	0x00000000
        /*0498*/ 	.short	0x010a
        /*049a*/ 	.byte	0x05
	.zero		1


	//   ....[57]....
        /*049c*/ 	.word	0x00002940
        /*04a0*/ 	.word	0x000000ff
        /*04a4*/ 	.word	0x00000000
        /*04a8*/ 	.short	0x010a
        /*04aa*/ 	.byte	0x05
	.zero		1


	//   ....[58]....
        /*04ac*/ 	.word	0x000029d0
        /*04b0*/ 	.word	0x000000ff
        /*04b4*/ 	.word	0x00000000
        /*04b8*/ 	.short	0x010a
        /*04ba*/ 	.byte	0x05
	.zero		1


	//   ....[59]....
        /*04bc*/ 	.word	0x00002a60
        /*04c0*/ 	.word	0x000000ff
        /*04c4*/ 	.word	0x00000000
        /*04c8*/ 	.short	0x010a
        /*04ca*/ 	.byte	0x05
	.zero		1


	//   ....[60]....
        /*04cc*/ 	.word	0x00002af0
        /*04d0*/ 	.word	0x000000ff
        /*04d4*/ 	.word	0x00000000
        /*04d8*/ 	.short	0x010a
        /*04da*/ 	.byte	0x05
	.zero		1


	//   ....[61]....
        /*04dc*/ 	.word	0x00002b80
        /*04e0*/ 	.word	0x000000ff
        /*04e4*/ 	.word	0x00000000
        /*04e8*/ 	.short	0x010a
        /*04ea*/ 	.byte	0x05
	.zero		1


	//   ....[62]....
        /*04ec*/ 	.word	0x00002c10
        /*04f0*/ 	.word	0x000000ff
        /*04f4*/ 	.word	0x00000000
        /*04f8*/ 	.short	0x010a
        /*04fa*/ 	.byte	0x05
	.zero		1


	//   ....[63]....
        /*04fc*/ 	.word	0x00002cb0
        /*0500*/ 	.word	0x00000000
        /*0504*/ 	.word	0x00000000
        /*0508*/ 	.short	0x010a
        /*050a*/ 	.byte	0xff
	.zero		1


	//   ....[64]....
        /*050c*/ 	.word	0x00002df0
        /*0510*/ 	.word	0x00000002
        /*0514*/ 	.word	0x00000140
        /*0518*/ 	.short	0x010a
        /*051a*/ 	.byte	0xff
	.zero		1


	//   ....[65]....
        /*051c*/ 	.word	0x00002e50
        /*0520*/ 	.word	0x00000004
        /*0524*/ 	.word	0x00000000
        /*0528*/ 	.short	0x0101
        /*052a*/ 	.byte	0xff
	.zero		1


	//   ....[66]....
        /*052c*/ 	.word	0x00002e70
        /*0530*/ 	.word	0x000000ff
        /*0534*/ 	.word	0x000000f0
        /*0538*/ 	.short	0x010a
        /*053a*/ 	.byte	0x04
	.zero		1


	//   ....[67]....
        /*053c*/ 	.word	0x00002f90
        /*0540*/ 	.word	0x00000002
        /*0544*/ 	.word	0x000000e0
        /*0548*/ 	.short	0x010a
        /*054a*/ 	.byte	0xff
	.zero		1


	//   ....[68]....
        /*054c*/ 	.word	0x000030a0
        /*0550*/ 	.word	0x00000002
        /*0554*/ 	.word	0x00000000
        /*0558*/ 	.short	0x0101
        /*055a*/ 	.byte	0xff
	.zero		1


	//   ....[69]....
        /*055c*/ 	.word	0x00003130
        /*0560*/ 	.word	0x000000ff
        /*0564*/ 	.word	0x000000f0
        /*0568*/ 	.short	0x0106
        /*056a*/ 	.byte	0x04
	.zero		1


	//   ....[70]....
        /*056c*/ 	.word	0x00003150
        /*0570*/ 	.word	0x000000ff
        /*0574*/ 	.word	0x000000f0
        /*0578*/ 	.short	0x010a
        /*057a*/ 	.byte	0x04
	.zero		1


	//   ....[71]....
        /*057c*/ 	.word	0x000031e0
        /*0580*/ 	.word	0x000000ff
        /*0584*/ 	.word	0x000000f0
        /*0588*/ 	.short	0x0106
        /*058a*/ 	.byte	0x07
	.zero		1


	//   ....[72]....
        /*058c*/ 	.word	0x00003220
        /*0590*/ 	.word	0x00000000
        /*0594*/ 	.word	0x000000f0
        /*0598*/ 	.short	0x010a
        /*059a*/ 	.byte	0xff
	.zero		1


	//   ....[73]....
        /*059c*/ 	.word	0x00003740
        /*05a0*/ 	.word	0x00000000
        /*05a4*/ 	.word	0x000000e0
        /*05a8*/ 	.short	0x010a
        /*05aa*/ 	.byte	0xff
	.zero		1


	//   ....[74]....
        /*05ac*/ 	.word	0x00003840
        /*05b0*/ 	.word	0x00000003
        /*05b4*/ 	.word	0x00000000
        /*05b8*/ 	.short	0x0101
        /*05ba*/ 	.byte	0xff
	.zero		1


	//   ....[75]....
        /*05bc*/ 	.word	0x00003850
        /*05c0*/ 	.word	0x000000ff
        /*05c4*/ 	.word	0x00000000
        /*05c8*/ 	.short	0x010a
        /*05ca*/ 	.byte	0x04
	.zero		1


	//   ....[76]....
        /*05cc*/ 	.word	0x000038d0
        /*05d0*/ 	.word	0x000000ff
        /*05d4*/ 	.word	0x00000120
        /*05d8*/ 	.short	0x010a
        /*05da*/ 	.byte	0x17
	.zero		1


	//   ....[77]....
        /*05dc*/ 	.word	0x000039b0
        /*05e0*/ 	.word	0x000000ff
        /*05e4*/ 	.word	0x00000000
        /*05e8*/ 	.short	0x010a
        /*05ea*/ 	.byte	0x05
	.zero		1


	//   ....[78]....
        /*05ec*/ 	.word	0x00003af0
        /*05f0*/ 	.word	0x000000ff
        /*05f4*/ 	.word	0x00000000
        /*05f8*/ 	.short	0x010a
        /*05fa*/ 	.byte	0x04
	.zero		1


	//   ....[79]....
        /*05fc*/ 	.word	0x00003ce0
        /*0600*/ 	.word	0x000000ff
        /*0604*/ 	.word	0x00000000
        /*0608*/ 	.short	0x010a
        /*060a*/ 	.byte	0x04
	.zero		1


	//   ....[80]....
        /*060c*/ 	.word	0x00003d70
        /*0610*/ 	.word	0x000000ff
        /*0614*/ 	.word	0x00000000
        /*0618*/ 	.short	0x010a
        /*061a*/ 	.byte	0x05
	.zero		1


	//   ....[81]....
        /*061c*/ 	.word	0x00003e00
        /*0620*/ 	.word	0x000000ff
        /*0624*/ 	.word	0x00000000
        /*0628*/ 	.short	0x010a
        /*062a*/ 	.byte	0x05
	.zero		1


	//   ....[82]....
        /*062c*/ 	.word	0x00003e90
        /*0630*/ 	.word	0x000000ff
        /*0634*/ 	.word	0x00000000
        /*0638*/ 	.short	0x010a
        /*063a*/ 	.byte	0x04
	.zero		1


	//   ....[83]....
        /*063c*/ 	.word	0x000043f0
        /*0640*/ 	.word	0x00000008
        /*0644*/ 	.word	0x000000e0
        /*0648*/ 	.short	0x010a
        /*064a*/ 	.byte	0xff
	.zero		1


	//   ....[84]....
        /*064c*/ 	.word	0x00004560
        /*0650*/ 	.word	0x00000000
        /*0654*/ 	.word	0x00000000
        /*0658*/ 	.short	0x0101
        /*065a*/ 	.byte	0xff
	.zero		1


	//   ....[85]....
        /*065c*/ 	.word	0x00004a40
        /*0660*/ 	.word	0x000000ff
        /*0664*/ 	.word	0x000000d8
        /*0668*/ 	.short	0x010a
        /*066a*/ 	.byte	0x15
	.zero		1


	//   ....[86]....
        /*066c*/ 	.word	0x00004bd0
        /*0670*/ 	.word	0x000000ff
        /*0674*/ 	.word	0x000000b0
        /*0678*/ 	.short	0x010a
        /*067a*/ 	.byte	0x15
	.zero		1


	//   ....[87]....
        /*067c*/ 	.word	0x00004d20
        /*0680*/ 	.word	0x000000ff
        /*0684*/ 	.word	0x00000090
        /*0688*/ 	.short	0x010b
        /*068a*/ 	.byte	0x15
	.zero		1


	//   ....[88]....
        /*068c*/ 	.word	0x00004d30
        /*0690*/ 	.word	0x000000ff
        /*0694*/ 	.word	0x00000000
        /*0698*/ 	.short	0x0101
        /*069a*/ 	.byte	0x32
	.zero		1


	//   ....[89]....
        /*069c*/ 	.word	0x00004d40
        /*06a0*/ 	.word	0x000000ff
        /*06a4*/ 	.word	0x000000b8
        /*06a8*/ 	.short	0x010a
        /*06aa*/ 	.byte	0x15
	.zero		1


	//   ....[90]....
        /*06ac*/ 	.word	0x00004e90
        /*06b0*/ 	.word	0x000000ff
        /*06b4*/ 	.word	0x00000098
        /*06b8*/ 	.short	0x010b
        /*06ba*/ 	.byte	0x15
	.zero		1


	//   ....[91]....
        /*06bc*/ 	.word	0x00004ea0
        /*06c0*/ 	.word	0x000000ff
        /*06c4*/ 	.word	0x00000000
        /*06c8*/ 	.short	0x0101
        /*06ca*/ 	.byte	0x31
	.zero		1


	//   ....[92]....
        /*06cc*/ 	.word	0x00004eb0
        /*06d0*/ 	.word	0x000000ff
        /*06d4*/ 	.word	0x000000c0
        /*06d8*/ 	.short	0x010a
        /*06da*/ 	.byte	0x15
	.zero		1


	//   ....[93]....
        /*06dc*/ 	.word	0x00005010
        /*06e0*/ 	.word	0x000000ff
        /*06e4*/ 	.word	0x000000a0
        /*06e8*/ 	.short	0x010b
        /*06ea*/ 	.byte	0x15
	.zero		1


	//   ....[94]....
        /*06ec*/ 	.word	0x00005020
        /*06f0*/ 	.word	0x000000ff
        /*06f4*/ 	.word	0x00000000
        /*06f8*/ 	.short	0x0101
        /*06fa*/ 	.byte	0x30
	.zero		1


	//   ....[95]....
        /*06fc*/ 	.word	0x00005030
        /*0700*/ 	.word	0x000000ff
        /*0704*/ 	.word	0x000000c8
        /*0708*/ 	.short	0x010a
        /*070a*/ 	.byte	0x15
	.zero		1


	//   ....[96]....
        /*070c*/ 	.word	0x00005230
        /*0710*/ 	.word	0x000000ff
        /*0714*/ 	.word	0x000000a8
        /*0718*/ 	.short	0x010b
        /*071a*/ 	.byte	0x15
	.zero		1


	//   ....[97]....
        /*071c*/ 	.word	0x00005240
        /*0720*/ 	.word	0x000000ff
        /*0724*/ 	.word	0x00000000
        /*0728*/ 	.short	0x0101
        /*072a*/ 	.byte	0x2b
	.zero		1


	//   ....[98]....
        /*072c*/ 	.word	0x00005270
        /*0730*/ 	.word	0x000000ff
        /*0734*/ 	.word	0x000000b0
        /*0738*/ 	.short	0x010a
        /*073a*/ 	.byte	0x15
	.zero		1


	//   ....[99]....
        /*073c*/ 	.word	0x00005290
        /*0740*/ 	.word	0x000000ff
        /*0744*/ 	.word	0x000000b8
        /*0748*/ 	.short	0x010a
        /*074a*/ 	.byte	0x15
	.zero		1


	//   ....[100]....
        /*074c*/ 	.word	0x000052b0
        /*0750*/ 	.word	0x000000ff
        /*0754*/ 	.word	0x000000c0
        /*0758*/ 	.short	0x010a
        /*075a*/ 	.byte	0x15
	.zero		1


	//   ....[101]....
        /*075c*/ 	.word	0x000052f0
        /*0760*/ 	.word	0x00000000
        /*0764*/ 	.word	0x000000c8
        /*0768*/ 	.short	0x010a
        /*076a*/ 	.byte	0xff
	.zero		1


	//   ....[102]....
        /*076c*/ 	.word	0x00005630
        /*0770*/ 	.word	0x00000003
        /*0774*/ 	.word	0x000000e0
        /*0778*/ 	.short	0x010a
        /*077a*/ 	.byte	0xff
	.zero		1


	//   ....[103]....
        /*077c*/ 	.word	0x000057b0
        /*0780*/ 	.word	0x00000000
        /*0784*/ 	.word	0x00000000
        /*0788*/ 	.short	0x0101
        /*078a*/ 	.byte	0xff
	.zero		1


	//   ....[104]....
        /*078c*/ 	.word	0x00006350
        /*0790*/ 	.word	0x000000ff
        /*0794*/ 	.word	0x00000090
        /*0798*/ 	.short	0x010a
        /*079a*/ 	.byte	0x2c
	.zero		1


	//   ....[105]....
        /*079c*/ 	.word	0x000063c0
        /*07a0*/ 	.word	0x00000062
        /*07a4*/ 	.word	0x00000100
        /*07a8*/ 	.short	0x010a
        /*07aa*/ 	.byte	0xff
	.zero		1


	//   ....[106]....
        /*07ac*/ 	.word	0x000064e0
        /*07b0*/ 	.word	0x000000ff
        /*07b4*/ 	.word	0x00000090
        /*07b8*/ 	.short	0x010a
        /*07ba*/ 	.byte	0x2c
	.zero		1


	//   ....[107]....
        /*07bc*/ 	.word	0x000065e0
        /*07c0*/ 	.word	0x00000062
        /*07c4*/ 	.word	0x00000100
        /*07c8*/ 	.short	0x010a
        /*07ca*/ 	.byte	0xff
	.zero		1


	//   ....[108]....
        /*07cc*/ 	.word	0x000070e0
        /*07d0*/ 	.word	0x00000000
        /*07d4*/ 	.word	0x00000000
        /*07d8*/ 	.short	0x0101
        /*07da*/ 	.byte	0xff
	.zero		1


	//   ....[109]....
        /*07dc*/ 	.word	0x000070f0
        /*07e0*/ 	.word	0x00000003
        /*07e4*/ 	.word	0x00000090
        /*07e8*/ 	.short	0x010a
        /*07ea*/ 	.byte	0xff
	.zero		1


	//   ....[110]....
        /*07ec*/ 	.word	0x000071c0
        /*07f0*/ 	.word	0x00000003
        /*07f4*/ 	.word	0x00000090
        /*07f8*/ 	.short	0x010a
        /*07fa*/ 	.byte	0xff
	.zero		1


	//   ....[111]....
        /*07fc*/ 	.word	0x00007d50
        /*0800*/ 	.word	0x00000066
        /*0804*/ 	.word	0x00000000
        /*0808*/ 	.short	0x0101
        /*080a*/ 	.byte	0xff
	.zero		1


	//   ....[112]....
        /*080c*/ 	.word	0x00007d70
        /*0810*/ 	.word	0x0000003f
        /*0814*/ 	.word	0x00000090
        /*0818*/ 	.short	0x010a
        /*081a*/ 	.byte	0xff
	.zero		1


	//   ....[113]....
        /*081c*/ 	.word	0x00007e30
        /*0820*/ 	.word	0x0000003f
        /*0824*/ 	.word	0x00000090
        /*0828*/ 	.short	0x010a
        /*082a*/ 	.byte	0xff
	.zero		1


	//   ....[114]....
        /*082c*/ 	.word	0x000089b0
        /*0830*/ 	.word	0x00000066
        /*0834*/ 	.word	0x00000000
        /*0838*/ 	.short	0x0101
        /*083a*/ 	.byte	0xff
	.zero		1


	//   ....[115]....
        /*083c*/ 	.word	0x000089d0
        /*0840*/ 	.word	0x0000006c
        /*0844*/ 	.word	0x00000090
        /*0848*/ 	.short	0x010a
        /*084a*/ 	.byte	0xff
	.zero		1


	//   ....[116]....
        /*084c*/ 	.word	0x00008a90
        /*0850*/ 	.word	0x0000006c
        /*0854*/ 	.word	0x00000090
        /*0858*/ 	.short	0x010a
        /*085a*/ 	.byte	0xff
	.zero		1


	//   ....[117]....
        /*085c*/ 	.word	0x00008ed0
        /*0860*/ 	.word	0x000000ff
        /*0864*/ 	.word	0x00000000
        /*0868*/ 	.short	0x0101
        /*086a*/ 	.byte	0x04
	.zero		1


	//   ....[118]....
        /*086c*/ 	.word	0x00009680
        /*0870*/ 	.word	0x00000002
        /*0874*/ 	.word	0x00000000
        /*0878*/ 	.short	0x0101
        /*087a*/ 	.byte	0xff
	.zero		1


	//   ....[119]....
        /*087c*/ 	.word	0x00009930
        /*0880*/ 	.word	0x000000ff
        /*0884*/ 	.word	0x00000000
        /*0888*/ 	.short	0x0101
        /*088a*/ 	.byte	0x04
	.zero		1


	//   ....[120]....
        /*088c*/ 	.word	0x00009950
        /*0890*/ 	.word	0x00000000
        /*0894*/ 	.word	0x00000150
        /*0898*/ 	.short	0x010a
        /*089a*/ 	.byte	0xff
	.zero		1


	//   ....[121]....
        /*089c*/ 	.word	0x000099b0
        /*08a0*/ 	.word	0x00000000
        /*08a4*/ 	.word	0x00000048
        /*08a8*/ 	.short	0x010a
        /*08aa*/ 	.byte	0xff
	.zero		1


	//   ....[122]....
        /*08ac*/ 	.word	0x00009a10
        /*08b0*/ 	.word	0x00000000
        /*08b4*/ 	.word	0x00000048
        /*08b8*/ 	.short	0x010a
        /*08ba*/ 	.byte	0xff
	.zero		1


	//   ....[123]....
        /*08bc*/ 	.word	0x00009a60
        /*08c0*/ 	.word	0x00000003
        /*08c4*/ 	.word	0x000000e0
        /*08c8*/ 	.short	0x010a
        /*08ca*/ 	.byte	0xff
	.zero		1


	//   ....[124]....
        /*08cc*/ 	.word	0x00009ac0
        /*08d0*/ 	.word	0x00000000
        /*08d4*/ 	.word	0x00000000
        /*08d8*/ 	.short	0x010a
        /*08da*/ 	.byte	0xff
	.zero		1


	//   ....[125]....
        /*08dc*/ 	.word	0x00009b20
        /*08e0*/ 	.word	0x00000000
        /*08e4*/ 	.word	0x00000000
        /*08e8*/ 	.short	0x010a
        /*08ea*/ 	.byte	0xff
	.zero		1


	//   ....[126]....
        /*08ec*/ 	.word	0x00009b80
        /*08f0*/ 	.word	0x00000000
        /*08f4*/ 	.word	0x00000000
        /*08f8*/ 	.short	0x010a
        /*08fa*/ 	.byte	0xff
	.zero		1


	//   ....[127]....
        /*08fc*/ 	.word	0x00009be0
        /*0900*/ 	.word	0x00000000
        /*0904*/ 	.word	0x00000000
        /*0908*/ 	.short	0x010a
        /*090a*/ 	.byte	0xff
	.zero		1


	//   ....[128]....
        /*090c*/ 	.word	0x00009c40
        /*0910*/ 	.word	0x00000000
        /*0914*/ 	.word	0x00000000
        /*0918*/ 	.short	0x010a
        /*091a*/ 	.byte	0xff
	.zero		1


	//   ....[129]....
        /*091c*/ 	.word	0x00009ca0
        /*0920*/ 	.word	0x00000000
        /*0924*/ 	.word	0x00000000
        /*0928*/ 	.short	0x010a
        /*092a*/ 	.byte	0xff
	.zero		1


	//   ....[130]....
        /*092c*/ 	.word	0x00009d00
        /*0930*/ 	.word	0x00000000
        /*0934*/ 	.word	0x00000000
        /*0938*/ 	.short	0x010a
        /*093a*/ 	.byte	0xff
	.zero		1


	//   ....[131]....
        /*093c*/ 	.word	0x00009d60
        /*0940*/ 	.word	0x00000000
        /*0944*/ 	.word	0x00000000
        /*0948*/ 	.short	0x010a
        /*094a*/ 	.byte	0xff
	.zero		1


	//   ....[132]....
        /*094c*/ 	.word	0x00009db0
        /*0950*/ 	.word	0x00000002
        /*0954*/ 	.word	0x00000140
        /*0958*/ 	.short	0x010a
        /*095a*/ 	.byte	0xff
	.zero		1


	//   ....[133]....
        /*095c*/ 	.word	0x00009e10
        /*0960*/ 	.word	0x00000002
        /*0964*/ 	.word	0x000000f0
        /*0968*/ 	.short	0x010a
        /*096a*/ 	.byte	0xff
	.zero		1


	//   ....[134]....
        /*096c*/ 	.word	0x00009e60
        /*0970*/ 	.word	0x00000002
        /*0974*/ 	.word	0x000000e0
        /*0978*/ 	.short	0x010a
        /*097a*/ 	.byte	0xff
	.zero		1


	//   ....[135]....
        /*097c*/ 	.word	0x00009ec0
        /*0980*/ 	.word	0x00000000
        /*0984*/ 	.word	0x000000f0
        /*0988*/ 	.short	0x010a
        /*098a*/ 	.byte	0xff
	.zero		1


	//   ....[136]....
        /*098c*/ 	.word	0x00009f10
        /*0990*/ 	.word	0x00000000
        /*0994*/ 	.word	0x000000e0
        /*0998*/ 	.short	0x010a
        /*099a*/ 	.byte	0xff
	.zero		1


	//   ....[137]....
        /*099c*/ 	.word	0x00009f70
        /*09a0*/ 	.word	0x00000003
        /*09a4*/ 	.word	0x00000120
        /*09a8*/ 	.short	0x010a
        /*09aa*/ 	.byte	0xff
	.zero		1


	//   ....[138]....
        /*09ac*/ 	.word	0x00009fd0
        /*09b0*/ 	.word	0x00000000
        /*09b4*/ 	.word	0x00000000
        /*09b8*/ 	.short	0x010a
        /*09ba*/ 	.byte	0xff
	.zero		1


	//   ....[139]....
        /*09bc*/ 	.word	0x0000a030
        /*09c0*/ 	.word	0x00000000
        /*09c4*/ 	.word	0x00000000
        /*09c8*/ 	.short	0x010a
        /*09ca*/ 	.byte	0xff
	.zero		1


	//   ....[140]....
        /*09cc*/ 	.word	0x0000a090
        /*09d0*/ 	.word	0x00000000
        /*09d4*/ 	.word	0x00000000
        /*09d8*/ 	.short	0x010a
        /*09da*/ 	.byte	0xff
	.zero		1


	//   ....[141]....
        /*09dc*/ 	.word	0x0000a0f0
        /*09e0*/ 	.word	0x00000000
        /*09e4*/ 	.word	0x00000000
        /*09e8*/ 	.short	0x010a
        /*09ea*/ 	.byte	0xff
	.zero		1


	//   ....[142]....
        /*09ec*/ 	.word	0x0000a150
        /*09f0*/ 	.word	0x00000000
        /*09f4*/ 	.word	0x00000000
        /*09f8*/ 	.short	0x010a
        /*09fa*/ 	.byte	0xff
	.zero		1


	//   ....[143]....
        /*09fc*/ 	.word	0x0000a1a0
        /*0a00*/ 	.word	0x00000008
        /*0a04*/ 	.word	0x000000e0
        /*0a08*/ 	.short	0x010a
        /*0a0a*/ 	.byte	0xff
	.zero		1


	//   ....[144]....
        /*0a0c*/ 	.word	0x0000a200
        /*0a10*/ 	.word	0x00000000
        /*0a14*/ 	.word	0x000000d8
        /*0a18*/ 	.short	0x010a
        /*0a1a*/ 	.byte	0xff
	.zero		1


	//   ....[145]....
        /*0a1c*/ 	.word	0x0000a260
        /*0a20*/ 	.word	0x00000005
        /*0a24*/ 	.word	0x000000b0
        /*0a28*/ 	.short	0x010a
        /*0a2a*/ 	.byte	0xff
	.zero		1


	//   ....[146]....
        /*0a2c*/ 	.word	0x0000a2c0
        /*0a30*/ 	.word	0x00000005
        /*0a34*/ 	.word	0x000000b8
        /*0a38*/ 	.short	0x010a
        /*0a3a*/ 	.byte	0xff
	.zero		1


	//   ....[147]....
        /*0a3c*/ 	.word	0x0000a320
        /*0a40*/ 	.word	0x00000005
        /*0a44*/ 	.word	0x000000c0
        /*0a48*/ 	.short	0x010a
        /*0a4a*/ 	.byte	0xff
	.zero		1


	//   ....[148]....
        /*0a4c*/ 	.word	0x0000a380
        /*0a50*/ 	.word	0x00000005
        /*0a54*/ 	.word	0x000000c8
        /*0a58*/ 	.short	0x010a
        /*0a5a*/ 	.byte	0xff
	.zero		1


	//   ....[149]....
        /*0a5c*/ 	.word	0x0000a3e0
        /*0a60*/ 	.word	0x00000000
        /*0a64*/ 	.word	0x000000b0
        /*0a68*/ 	.short	0x010a
        /*0a6a*/ 	.byte	0xff
	.zero		1


	//   ....[150]....
        /*0a6c*/ 	.word	0x0000a440
        /*0a70*/ 	.word	0x00000000
        /*0a74*/ 	.word	0x000000b8
        /*0a78*/ 	.short	0x010a
        /*0a7a*/ 	.byte	0xff
	.zero		1


	//   ....[151]....
        /*0a7c*/ 	.word	0x0000a4a0
        /*0a80*/ 	.word	0x00000000
        /*0a84*/ 	.word	0x000000c0
        /*0a88*/ 	.short	0x010a
        /*0a8a*/ 	.byte	0xff
	.zero		1


	//   ....[152]....
        /*0a8c*/ 	.word	0x0000a4f0
        /*0a90*/ 	.word	0x00000003
        /*0a94*/ 	.word	0x000000e0
        /*0a98*/ 	.short	0x010a
        /*0a9a*/ 	.byte	0xff
	.zero		1


	//   ....[153]....
        /*0a9c*/ 	.word	0x0000a550
        /*0aa0*/ 	.word	0x00000000
        /*0aa4*/ 	.word	0x00000090
        /*0aa8*/ 	.short	0x010a
        /*0aaa*/ 	.byte	0xff
	.zero		1


	//   ....[154]....
        /*0aac*/ 	.word	0x0000a5a0
        /*0ab0*/ 	.word	0x00000062
        /*0ab4*/ 	.word	0x00000100
        /*0ab8*/ 	.short	0x010a
        /*0aba*/ 	.byte	0xff
	.zero		1


	//   ....[155]....
        /*0abc*/ 	.word	0x0000a5f0
        /*0ac0*/ 	.word	0x00000003
        /*0ac4*/ 	.word	0x00000090
        /*0ac8*/ 	.short	0x010a
        /*0aca*/ 	.byte	0xff
	.zero		1


	//   ....[156]....
        /*0acc*/ 	.word	0x0000a640
        /*0ad0*/ 	.word	0x0000003f
        /*0ad4*/ 	.word	0x00000090
        /*0ad8*/ 	.short	0x010a
        /*0ada*/ 	.byte	0xff
	.zero		1


	//   ....[157]....
        /*0adc*/ 	.word	0x0000a690
        /*0ae0*/ 	.word	0x0000006c
        /*0ae4*/ 	.word	0x00000090
        /*0ae8*/ 	.short	0x010a
        /*0aea*/ 	.byte	0xff
	.zero		1


	//----- nvinfo : EIATTR_NUM_MBARRIERS
	.align		4
.L_47:
        /*0aec*/ 	.byte	0x03, 0x38
        /*0aee*/ 	.short	0x002c


	//----- nvinfo : EIATTR_EXIT_INSTR_OFFSETS
	.align		4
        /*0af0*/ 	.byte	0x04, 0x1c
        /*0af2*/ 	.short	(.L_49 - .L_48)


	//   ....[0]....
.L_48:
        /*0af4*/ 	.word	0x00002ce0


	//   ....[1]....
        /*0af8*/ 	.word	0x000031f0


	//   ....[2]....
        /*0afc*/ 	.word	0x00003250


	//   ....[3]....
        /*0b00*/ 	.word	0x000040f0


	//   ....[4]....
        /*0b04*/ 	.word	0x00005320


	//   ....[5]....
        /*0b08*/ 	.word	0x00005360


	//   ....[6]....
        /*0b0c*/ 	.word	0x00009810


	//   ....[7]....
        /*0b10*/ 	.word	0x00009890


	//   ....[8]....
        /*0b14*/ 	.word	0x000098c0


	//   ....[9]....
        /*0b18*/ 	.word	0x00009940


	//----- nvinfo : EIATTR_MAX_THREADS
	.align		4
.L_49:
        /*0b1c*/ 	.byte	0x04, 0x05
        /*0b1e*/ 	.short	(.L_51 - .L_50)
.L_50:
        /*0b20*/ 	.word	0x00000100
        /*0b24*/ 	.word	0x00000001
        /*0b28*/ 	.word	0x00000001


	//----- nvinfo : EIATTR_CRS_STACK_SIZE
	.align		4
.L_51:
        /*0b2c*/ 	.byte	0x04, 0x1e
        /*0b2e*/ 	.short	(.L_53 - .L_52)
.L_52:
        /*0b30*/ 	.word	0x00000000


	//----- nvinfo : EIATTR_CBANK_PARAM_SIZE
	.align		4
.L_53:
        /*0b34*/ 	.byte	0x03, 0x19
        /*0b36*/ 	.short	0x0800


	//----- nvinfo : EIATTR_PARAM_CBANK
	.align		4
        /*0b38*/ 	.byte	0x04, 0x0a
        /*0b3a*/ 	.short	(.L_55 - .L_54)
	.align		4
.L_54:
        /*0b3c*/ 	.word	index@(.nv.constant0._ZN7cutlass13device_kernelINS_4gemm6kernel13GemmUniversalIN4cute5tupleIJiiiiEEENS1_10collective13CollectiveMmaINS1_35MainloopSm100TmaUmmaWarpSpecializedILi9ELi2ELi4ENS5_IJNS4_1CILi2EEENSA_ILi1EEESC_EEEEENS5_IJNSA_ILi64EEENSA_ILi256EEENSA_ILi32EEEEEENS_10bfloat16_tENS5_IJlSC_lEEESJ_SK_NS4_8TiledMMAINS4_8MMA_AtomIJNS4_20SM100_MMA_F16BF16_SSISJ_SJ_fLi64ELi256ELNS4_4UMMA5MajorE0ELSP_0ELNSO_7ScaleInE0ELSQ_0EEEEEENS4_6LayoutINS5_IJSC_SC_SC_EEENS5_IJNSA_ILi0EEESV_SV_EEEEENS5_IJNS4_10UnderscoreESY_SY_EEEEENS4_13SM90_TMA_LOADENS4_14ComposedLayoutINS4_7SwizzleILi2ELi4ELi3EEENS4_18smem_ptr_flag_bitsILi16EEENST_INS5_IJNSA_ILi8EEESH_EEENS5_IJSH_SC_EEEEEEEvNS4_8identityENS4_23SM90_TMA_LOAD_MULTICASTES1B_vS1C_EENS_8epilogue10collective18CollectiveEpilogueINS1F_23Sm100TmaWarpSpecializedILi4ELi2ELi32ELb1ELb0EEEJSI_NS5_IJNST_ISF_SC_EES1K_EEESJ_SK_SJ_SK_NS1F_6fusion15FusionCallbacksIS1J_NS1M_17LinearCombinationISJ_fSJ_fLNS_15FloatRoundStyleE2EEESI_S1L_JEEENS4_5SM1004TMEM4LOAD26SM100_TMEM_LOAD_16dp256b8xES11_NS12_INS13_ILi3ELi4ELi3EEES16_NST_INS5_IJS17_SF_EEENS5_IJSF_SC_EEEEEEENS4_17SM75_U32x4_LDSM_NENS4_14SM90_TMA_STOREES20_NS4_17SM90_U32x4_STSM_NENS4_39AutoVectorizingCopyWithAssumedAlignmentILi128EEEEEEvvEEEEvNT_6ParamsE)
        /*0b40*/ 	.short	0x0380
        /*0b42*/ 	.short	0x0800


	//----- nvinfo : EIATTR_SW_WAR
	.align		4
.L_55:
        /*0b44*/ 	.byte	0x04, 0x36
        /*0b46*/ 	.short	(.L_57 - .L_56)
.L_56:
        /*0b48*/ 	.word	0x00000008
.L_57:


//--------------------- .nv.callgraph             --------------------------
	.section	.nv.callgraph,"",@"SHT_CUDA_CALLGRAPH"
	.align	4
	.sectionentsize	8
	.align		4
        /*0000*/ 	.word	0x00000000
	.align		4
        /*0004*/ 	.word	0xffffffff
	.align		4
        /*0008*/ 	.word	index@(_ZN7cutlass13device_kernelINS_4gemm6kernel13GemmUniversalIN4cute5tupleIJiiiiEEENS1_10collective13CollectiveMmaINS1_35MainloopSm100TmaUmmaWarpSpecializedILi9ELi2ELi4ENS5_IJNS4_1CILi2EEENSA_ILi1EEESC_EEEEENS5_IJNSA_ILi64EEENSA_ILi256EEENSA_ILi32EEEEEENS_10bfloat16_tENS5_IJlSC_lEEESJ_SK_NS4_8TiledMMAINS4_8MMA_AtomIJNS4_20SM100_MMA_F16BF16_SSISJ_SJ_fLi64ELi256ELNS4_4UMMA5MajorE0ELSP_0ELNSO_7ScaleInE0ELSQ_0EEEEEENS4_6LayoutINS5_IJSC_SC_SC_EEENS5_IJNSA_ILi0EEESV_SV_EEEEENS5_IJNS4_10UnderscoreESY_SY_EEEEENS4_13SM90_TMA_LOADENS4_14ComposedLayoutINS4_7SwizzleILi2ELi4ELi3EEENS4_18smem_ptr_flag_bitsILi16EEENST_INS5_IJNSA_ILi8EEESH_EEENS5_IJSH_SC_EEEEEEEvNS4_8identityENS4_23SM90_TMA_LOAD_MULTICASTES1B_vS1C_EENS_8epilogue10collective18CollectiveEpilogueINS1F_23Sm100TmaWarpSpecializedILi4ELi2ELi32ELb1ELb0EEEJSI_NS5_IJNST_ISF_SC_EES1K_EEESJ_SK_SJ_SK_NS1F_6fusion15FusionCallbacksIS1J_NS1M_17LinearCombinationISJ_fSJ_fLNS_15FloatRoundStyleE2EEESI_S1L_JEEENS4_5SM1004TMEM4LOAD26SM100_TMEM_LOAD_16dp256b8xES11_NS12_INS13_ILi3ELi4ELi3EEES16_NST_INS5_IJS17_SF_EEENS5_IJSF_SC_EEEEEEENS4_17SM75_U32x4_LDSM_NENS4_14SM90_TMA_STOREES20_NS4_17SM90_U32x4_STSM_NENS4_39AutoVectorizingCopyWithAssumedAlignmentILi128EEEEEEvvEEEEvNT_6ParamsE)
	.align		4
        /*000c*/ 	.word	index@(__assertfail)
	.align		4
        /*0010*/ 	.word	0x00000000
	.align		4
        /*0014*/ 	.word	0xfffffffe
	.align		4
        /*0018*/ 	.word	0x00000000
	.align		4
        /*001c*/ 	.word	0xfffffffd
	.align		4
        /*0020*/ 	.word	0x00000000
	.align		4
        /*0024*/ 	.word	0xfffffffc


//--------------------- .nv.constant4             --------------------------
	.section	.nv.constant4,"a",@progbits
	.align	8
	.align		8
.nv.constant4:
        /*0000*/ 	.dword	__assertfail
	.align		8
        /*0008*/ 	.dword	__unnamed_1
	.align		8
        /*0010*/ 	.dword	__unnamed_2
	.align		8
        /*0018*/ 	.dword	_ZN40_INTERNAL_870e8876_4_k_cu_e7573578_340654cuda3std3__45__cpo5beginE
	.align		8
        /*0020*/ 	.dword	_ZN40_INTERNAL_870e8876_4_k_cu_e7573578_340654cuda3std3__45__cpo3endE
	.align		8
        /*0028*/ 	.dword	_ZN40_INTERNAL_870e8876_4_k_cu_e7573578_340654cuda3std3__45__cpo6cbeginE
	.align		8
        /*0030*/ 	.dword	_ZN40_INTERNAL_870e8876_4_k_cu_e7573578_340654cuda3std3__45__cpo4cendE
	.align		8
        /*0038*/ 	.dword	_ZN40_INTERNAL_870e8876_4_k_cu_e7573578_340654cuda3std3__442_GLOBAL__N__870e8876_4_k_cu_e7573578_340656ignoreE
	.align		8
        /*0040*/ 	.dword	_ZN40_INTERNAL_870e8876_4_k_cu_e7573578_340654cuda3std3__419piecewise_constructE
	.align		8
        /*0048*/ 	.dword	_ZN40_INTERNAL_870e8876_4_k_cu_e7573578_340654cuda3std3__48in_placeE
	.align		8
        /*0050*/ 	.dword	_ZN40_INTERNAL_870e8876_4_k_cu_e7573578_340654cuda3std6ranges3__45__cpo4swapE
	.align		8
        /*0058*/ 	.dword	_ZN40_INTERNAL_870e8876_4_k_cu_e7573578_340654cuda3std6ranges3__45__cpo9iter_moveE
	.align		8
        /*0060*/ 	.dword	_ZN40_INTERNAL_870e8876_4_k_cu_e7573578_340654cute7productE
	.align		8
        /*0068*/ 	.dword	_ZN40_INTERNAL_870e8876_4_k_cu_e7573578_340654cute1_E
	.align		8
        /*0070*/ 	.dword	$str$25
	.align		8
        /*0078*/ 	.dword	$str$26
	.align		8
        /*0080*/ 	.dword	$str$27
	.align		8
        /*0088*/ 	.dword	$str$28


//--------------------- .text._ZN7cutlass13device_kernelINS_4gemm6kernel13GemmUniversalIN4cute5tupleIJiiiiEEENS1_10collective13CollectiveMmaINS1_35MainloopSm100TmaUmmaWarpSpecializedILi9ELi2ELi4ENS5_IJNS4_1CILi2EEENSA_ILi1EEESC_EEEEENS5_IJNSA_ILi64EEENSA_ILi256EEENSA_ILi32EEEEEENS_10bfloat16_tENS5_IJlSC_lEEESJ_SK_NS4_8TiledMMAINS4_8MMA_AtomIJNS4_20SM100_MMA_F16BF16_SSISJ_SJ_fLi64ELi256ELNS4_4UMMA5MajorE0ELSP_0ELNSO_7ScaleInE0ELSQ_0EEEEEENS4_6LayoutINS5_IJSC_SC_SC_EEENS5_IJNSA_ILi0EEESV_SV_EEEEENS5_IJNS4_10UnderscoreESY_SY_EEEEENS4_13SM90_TMA_LOADENS4_14ComposedLayoutINS4_7SwizzleILi2ELi4ELi3EEENS4_18smem_ptr_flag_bitsILi16EEENST_INS5_IJNSA_ILi8EEESH_EEENS5_IJSH_SC_EEEEEEEvNS4_8identityENS4_23SM90_TMA_LOAD_MULTICASTES1B_vS1C_EENS_8epilogue10collective18CollectiveEpilogueINS1F_23Sm100TmaWarpSpecializedILi4ELi2ELi32ELb1ELb0EEEJSI_NS5_IJNST_ISF_SC_EES1K_EEESJ_SK_SJ_SK_NS1F_6fusion15FusionCallbacksIS1J_NS1M_17LinearCombinationISJ_fSJ_fLNS_15FloatRoundStyleE2EEESI_S1L_JEEENS4_5SM1004TMEM4LOAD26SM100_TMEM_LOAD_16dp256b8xES11_NS12_INS13_ILi3ELi4ELi3EEES16_NST_INS5_IJS17_SF_EEENS5_IJSF_SC_EEEEEEENS4_17SM75_U32x4_LDSM_NENS4_14SM90_TMA_STOREES20_NS4_17SM90_U32x4_STSM_NENS4_39AutoVectorizingCopyWithAssumedAlignmentILi128EEEEEEvvEEEEvNT_6ParamsE --------------------------
	.section	.text._ZN7cutlass13device_kernelINS_4gemm6kernel13GemmUniversalIN4cute5tupleIJiiiiEEENS1_10collective13CollectiveMmaINS1_35MainloopSm100TmaUmmaWarpSpecializedILi9ELi2ELi4ENS5_IJNS4_1CILi2EEENSA_ILi1EEESC_EEEEENS5_IJNSA_ILi64EEENSA_ILi256EEENSA_ILi32EEEEEENS_10bfloat16_tENS5_IJlSC_lEEESJ_SK_NS4_8TiledMMAINS4_8MMA_AtomIJNS4_20SM100_MMA_F16BF16_SSISJ_SJ_fLi64ELi256ELNS4_4UMMA5MajorE0ELSP_0ELNSO_7ScaleInE0ELSQ_0EEEEEENS4_6LayoutINS5_IJSC_SC_SC_EEENS5_IJNSA_ILi0EEESV_SV_EEEEENS5_IJNS4_10UnderscoreESY_SY_EEEEENS4_13SM90_TMA_LOADENS4_14ComposedLayoutINS4_7SwizzleILi2ELi4ELi3EEENS4_18smem_ptr_flag_bitsILi16EEENST_INS5_IJNSA_ILi8EEESH_EEENS5_IJSH_SC_EEEEEEEvNS4_8identityENS4_23SM90_TMA_LOAD_MULTICASTES1B_vS1C_EENS_8epilogue10collective18CollectiveEpilogueINS1F_23Sm100TmaWarpSpecializedILi4ELi2ELi32ELb1ELb0EEEJSI_NS5_IJNST_ISF_SC_EES1K_EEESJ_SK_SJ_SK_NS1F_6fusion15FusionCallbacksIS1J_NS1M_17LinearCombinationISJ_fSJ_fLNS_15FloatRoundStyleE2EEESI_S1L_JEEENS4_5SM1004TMEM4LOAD26SM100_TMEM_LOAD_16dp256b8xES11_NS12_INS13_ILi3ELi4ELi3EEES16_NST_INS5_IJS17_SF_EEENS5_IJSF_SC_EEEEEEENS4_17SM75_U32x4_LDSM_NENS4_14SM90_TMA_STOREES20_NS4_17SM90_U32x4_STSM_NENS4_39AutoVectorizingCopyWithAssumedAlignmentILi128EEEEEEvvEEEEvNT_6ParamsE,"ax",@progbits
	.align	128
.text._ZN7cutlass13device_kernelINS_4gemm6kernel13GemmUniversalIN4cute5tupleIJiiiiEEENS1_10collective13CollectiveMmaINS1_35MainloopSm100TmaUmmaWarpSpecializedILi9ELi2ELi4ENS5_IJNS4_1CILi2EEENSA_ILi1EEESC_EEEEENS5_IJNSA_ILi64EEENSA_ILi256EEENSA_ILi32EEEEEENS_10bfloat16_tENS5_IJlSC_lEEESJ_SK_NS4_8TiledMMAINS4_8MMA_AtomIJNS4_20SM100_MMA_F16BF16_SSISJ_SJ_fLi64ELi256ELNS4_4UMMA5MajorE0ELSP_0ELNSO_7ScaleInE0ELSQ_0EEEEEENS4_6LayoutINS5_IJSC_SC_SC_EEENS5_IJNSA_ILi0EEESV_SV_EEEEENS5_IJNS4_10UnderscoreESY_SY_EEEEENS4_13SM90_TMA_LOADENS4_14ComposedLayoutINS4_7SwizzleILi2ELi4ELi3EEENS4_18smem_ptr_flag_bitsILi16EEENST_INS5_IJNSA_ILi8EEESH_EEENS5_IJSH_SC_EEEEEEEvNS4_8identityENS4_23SM90_TMA_LOAD_MULTICASTES1B_vS1C_EENS_8epilogue10collective18CollectiveEpilogueINS1F_23Sm100TmaWarpSpecializedILi4ELi2ELi32ELb1ELb0EEEJSI_NS5_IJNST_ISF_SC_EES1K_EEESJ_SK_SJ_SK_NS1F_6fusion15FusionCallbacksIS1J_NS1M_17LinearCombinationISJ_fSJ_fLNS_15FloatRoundStyleE2EEESI_S1L_JEEENS4_5SM1004TMEM4LOAD26SM100_TMEM_LOAD_16dp256b8xES11_NS12_INS13_ILi3ELi4ELi3EEES16_NST_INS5_IJS17_SF_EEENS5_IJSF_SC_EEEEEEENS4_17SM75_U32x4_LDSM_NENS4_14SM90_TMA_STOREES20_NS4_17SM90_U32x4_STSM_NENS4_39AutoVectorizingCopyWithAssumedAlignmentILi128EEEEEEvvEEEEvNT_6ParamsE:
        .type           _ZN7cutlass13device_kernelINS_4gemm6kernel13GemmUniversalIN4cute5tupleIJiiiiEEENS1_10collective13CollectiveMmaINS1_35MainloopSm100TmaUmmaWarpSpecializedILi9ELi2ELi4ENS5_IJNS4_1CILi2EEENSA_ILi1EEESC_EEEEENS5_IJNSA_ILi64EEENSA_ILi256EEENSA_ILi32EEEEEENS_10bfloat16_tENS5_IJlSC_lEEESJ_SK_NS4_8TiledMMAINS4_8MMA_AtomIJNS4_20SM100_MMA_F16BF16_SSISJ_SJ_fLi64ELi256ELNS4_4UMMA5MajorE0ELSP_0ELNSO_7ScaleInE0ELSQ_0EEEEEENS4_6LayoutINS5_IJSC_SC_SC_EEENS5_IJNSA_ILi0EEESV_SV_EEEEENS5_IJNS4_10UnderscoreESY_SY_EEEEENS4_13SM90_TMA_LOADENS4_14ComposedLayoutINS4_7SwizzleILi2ELi4ELi3EEENS4_18smem_ptr_flag_bitsILi16EEENST_INS5_IJNSA_ILi8EEESH_EEENS5_IJSH_SC_EEEEEEEvNS4_8identityENS4_23SM90_TMA_LOAD_MULTICASTES1B_vS1C_EENS_8epilogue10collective18CollectiveEpilogueINS1F_23Sm100TmaWarpSpecializedILi4ELi2ELi32ELb1ELb0EEEJSI_NS5_IJNST_ISF_SC_EES1K_EEESJ_SK_SJ_SK_NS1F_6fusion15FusionCallbacksIS1J_NS1M_17LinearCombinationISJ_fSJ_fLNS_15FloatRoundStyleE2EEESI_S1L_JEEENS4_5SM1004TMEM4LOAD26SM100_TMEM_LOAD_16dp256b8xES11_NS12_INS13_ILi3ELi4ELi3EEES16_NST_INS5_IJS17_SF_EEENS5_IJSF_SC_EEEEEEENS4_17SM75_U32x4_LDSM_NENS4_14SM90_TMA_STOREES20_NS4_17SM90_U32x4_STSM_NENS4_39AutoVectorizingCopyWithAssumedAlignmentILi128EEEEEEvvEEEEvNT_6ParamsE,@function
        .size           _ZN7cutlass13device_kernelINS_4gemm6kernel13GemmUniversalIN4cute5tupleIJiiiiEEENS1_10collective13CollectiveMmaINS1_35MainloopSm100TmaUmmaWarpSpecializedILi9ELi2ELi4ENS5_IJNS4_1CILi2EEENSA_ILi1EEESC_EEEEENS5_IJNSA_ILi64EEENSA_ILi256EEENSA_ILi32EEEEEENS_10bfloat16_tENS5_IJlSC_lEEESJ_SK_NS4_8TiledMMAINS4_8MMA_AtomIJNS4_20SM100_MMA_F16BF16_SSISJ_SJ_fLi64ELi256ELNS4_4UMMA5MajorE0ELSP_0ELNSO_7ScaleInE0ELSQ_0EEEEEENS4_6LayoutINS5_IJSC_SC_SC_EEENS5_IJNSA_ILi0EEESV_SV_EEEEENS5_IJNS4_10UnderscoreESY_SY_EEEEENS4_13SM90_TMA_LOADENS4_14ComposedLayoutINS4_7SwizzleILi2ELi4ELi3EEENS4_18smem_ptr_flag_bitsILi16EEENST_INS5_IJNSA_ILi8EEESH_EEENS5_IJSH_SC_EEEEEEEvNS4_8identityENS4_23SM90_TMA_LOAD_MULTICASTES1B_vS1C_EENS_8epilogue10collective18CollectiveEpilogueINS1F_23Sm100TmaWarpSpecializedILi4ELi2ELi32ELb1ELb0EEEJSI_NS5_IJNST_ISF_SC_EES1K_EEESJ_SK_SJ_SK_NS1F_6fusion15FusionCallbacksIS1J_NS1M_17LinearCombinationISJ_fSJ_fLNS_15FloatRoundStyleE2EEESI_S1L_JEEENS4_5SM1004TMEM4LOAD26SM100_TMEM_LOAD_16dp256b8xES11_NS12_INS13_ILi3ELi4ELi3EEES16_NST_INS5_IJS17_SF_EEENS5_IJSF_SC_EEEEEEENS4_17SM75_U32x4_LDSM_NENS4_14SM90_TMA_STOREES20_NS4_17SM90_U32x4_STSM_NENS4_39AutoVectorizingCopyWithAssumedAlignmentILi128EEEEEEvvEEEEvNT_6ParamsE,(.L_x_199 - _ZN7cutlass13device_kernelINS_4gemm6kernel13GemmUniversalIN4cute5tupleIJiiiiEEENS1_10collective13CollectiveMmaINS1_35MainloopSm100TmaUmmaWarpSpecializedILi9ELi2ELi4ENS5_IJNS4_1CILi2EEENSA_ILi1EEESC_EEEEENS5_IJNSA_ILi64EEENSA_ILi256EEENSA_ILi32EEEEEENS_10bfloat16_tENS5_IJlSC_lEEESJ_SK_NS4_8TiledMMAINS4_8MMA_AtomIJNS4_20SM100_MMA_F16BF16_SSISJ_SJ_fLi64ELi256ELNS4_4UMMA5MajorE0ELSP_0ELNSO_7ScaleInE0ELSQ_0EEEEEENS4_6LayoutINS5_IJSC_SC_SC_EEENS5_IJNSA_ILi0EEESV_SV_EEEEENS5_IJNS4_10UnderscoreESY_SY_EEEEENS4_13SM90_TMA_LOADENS4_14ComposedLayoutINS4_7SwizzleILi2ELi4ELi3EEENS4_18smem_ptr_flag_bitsILi16EEENST_INS5_IJNSA_ILi8EEESH_EEENS5_IJSH_SC_EEEEEEEvNS4_8identityENS4_23SM90_TMA_LOAD_MULTICASTES1B_vS1C_EENS_8epilogue10collective18CollectiveEpilogueINS1F_23Sm100TmaWarpSpecializedILi4ELi2ELi32ELb1ELb0EEEJSI_NS5_IJNST_ISF_SC_EES1K_EEESJ_SK_SJ_SK_NS1F_6fusion15FusionCallbacksIS1J_NS1M_17LinearCombinationISJ_fSJ_fLNS_15FloatRoundStyleE2EEESI_S1L_JEEENS4_5SM1004TMEM4LOAD26SM100_TMEM_LOAD_16dp256b8xES11_NS12_INS13_ILi3ELi4ELi3EEES16_NST_INS5_IJS17_SF_EEENS5_IJSF_SC_EEEEEEENS4_17SM75_U32x4_LDSM_NENS4_14SM90_TMA_STOREES20_NS4_17SM90_U32x4_STSM_NENS4_39AutoVectorizingCopyWithAssumedAlignmentILi128EEEEEEvvEEEEvNT_6ParamsE)
        .other          _ZN7cutlass13device_kernelINS_4gemm6kernel13GemmUniversalIN4cute5tupleIJiiiiEEENS1_10collective13CollectiveMmaINS1_35MainloopSm100TmaUmmaWarpSpecializedILi9ELi2ELi4ENS5_IJNS4_1CILi2EEENSA_ILi1EEESC_EEEEENS5_IJNSA_ILi64EEENSA_ILi256EEENSA_ILi32EEEEEENS_10bfloat16_tENS5_IJlSC_lEEESJ_SK_NS4_8TiledMMAINS4_8MMA_AtomIJNS4_20SM100_MMA_F16BF16_SSISJ_SJ_fLi64ELi256ELNS4_4UMMA5MajorE0ELSP_0ELNSO_7ScaleInE0ELSQ_0EEEEEENS4_6LayoutINS5_IJSC_SC_SC_EEENS5_IJNSA_ILi0EEESV_SV_EEEEENS5_IJNS4_10UnderscoreESY_SY_EEEEENS4_13SM90_TMA_LOADENS4_14ComposedLayoutINS4_7SwizzleILi2ELi4ELi3EEENS4_18smem_ptr_flag_bitsILi16EEENST_INS5_IJNSA_ILi8EEESH_EEENS5_IJSH_SC_EEEEEEEvNS4_8identityENS4_23SM90_TMA_LOAD_MULTICASTES1B_vS1C_EENS_8epilogue10collective18CollectiveEpilogueINS1F_23Sm100TmaWarpSpecializedILi4ELi2ELi32ELb1ELb0EEEJSI_NS5_IJNST_ISF_SC_EES1K_EEESJ_SK_SJ_SK_NS1F_6fusion15FusionCallbacksIS1J_NS1M_17LinearCombinationISJ_fSJ_fLNS_15FloatRoundStyleE2EEESI_S1L_JEEENS4_5SM1004TMEM4LOAD26SM100_TMEM_LOAD_16dp256b8xES11_NS12_INS13_ILi3ELi4ELi3EEES16_NST_INS5_IJS17_SF_EEENS5_IJSF_SC_EEEEEEENS4_17SM75_U32x4_LDSM_NENS4_14SM90_TMA_STOREES20_NS4_17SM90_U32x4_STSM_NENS4_39AutoVectorizingCopyWithAssumedAlignmentILi128EEEEEEvvEEEEvNT_6ParamsE,@"STO_CUDA_ENTRY STV_DEFAULT"
_ZN7cutlass13device_kernelINS_4gemm6kernel13GemmUniversalIN4cute5tupleIJiiiiEEENS1_10collective13CollectiveMmaINS1_35MainloopSm100TmaUmmaWarpSpecializedILi9ELi2ELi4ENS5_IJNS4_1CILi2EEENSA_ILi1EEESC_EEEEENS5_IJNSA_ILi64EEENSA_ILi256EEENSA_ILi32EEEEEENS_10bfloat16_tENS5_IJlSC_lEEESJ_SK_NS4_8TiledMMAINS4_8MMA_AtomIJNS4_20SM100_MMA_F16BF16_SSISJ_SJ_fLi64ELi256ELNS4_4UMMA5MajorE0ELSP_0ELNSO_7ScaleInE0ELSQ_0EEEEEENS4_6LayoutINS5_IJSC_SC_SC_EEENS5_IJNSA_ILi0EEESV_SV_EEEEENS5_IJNS4_10UnderscoreESY_SY_EEEEENS4_13SM90_TMA_LOADENS4_14ComposedLayoutINS4_7SwizzleILi2ELi4ELi3EEENS4_18smem_ptr_flag_bitsILi16EEENST_INS5_IJNSA_ILi8EEESH_EEENS5_IJSH_SC_EEEEEEEvNS4_8identityENS4_23SM90_TMA_LOAD_MULTICASTES1B_vS1C_EENS_8epilogue10collective18CollectiveEpilogueINS1F_23Sm100TmaWarpSpecializedILi4ELi2ELi32ELb1ELb0EEEJSI_NS5_IJNST_ISF_SC_EES1K_EEESJ_SK_SJ_SK_NS1F_6fusion15FusionCallbacksIS1J_NS1M_17LinearCombinationISJ_fSJ_fLNS_15FloatRoundStyleE2EEESI_S1L_JEEENS4_5SM1004TMEM4LOAD26SM100_TMEM_LOAD_16dp256b8xES11_NS12_INS13_ILi3ELi4ELi3EEES16_NST_INS5_IJS17_SF_EEENS5_IJSF_SC_EEEEEEENS4_17SM75_U32x4_LDSM_NENS4_14SM90_TMA_STOREES20_NS4_17SM90_U32x4_STSM_NENS4_39AutoVectorizingCopyWithAssumedAlignmentILi128EEEEEEvvEEEEvNT_6ParamsE:
[----:B------:R-:W1:Y:S01]  /*0000*/  LDC R1, c[0x0][0x37c] ;  /* 0x0000df00ff017b82 */ /* 0x000e620000000800 */
[----:B------:R-:W2:Y:S01]  /*0010*/  S2R R94, SR_TID.X ;  /* 0x00000000005e7919 */ /* 0x000ea20000002100 */
[----:B------:R-:W3:Y:S01]  /*0020*/  LDCU.64 UR8, c[0x0][0x890] ;  /* 0x00011200ff0877ac */ /* 0x000ee20008000a00 */
[----:B------:R-:W-:Y:S02]  /*0030*/  PRMT R81, RZ, 0x7610, R81 ;  /* 0x00007610ff517816 */ /* 0x000fe40000000051 */
[----:B------:R-:W-:Y:S01]  /*0040*/  ELECT P3, URZ, PT ;  /* 0x0000000000ff782f */ /* 0x000fe20003860000 */
[----:B---3--:R-:W-:-:S04]  /*0050*/  UISETP.NE.U32.AND UP0, UPT, UR8, URZ, UPT ;  /* 0x000000ff0800728c */ /* 0x008fc8000bf05070 */
[----:B------:R-:W-:Y:S01]  /*0060*/  UISETP.NE.AND.EX UP0, UPT, UR9, URZ, UPT, UP0 ;  /* 0x000000ff0900728c */ /* 0x000fe2000bf05300 */
[----:B--2---:R-:W-:-:S05]  /*0070*/  SHF.R.U32.HI R82, RZ, 0x5, R94 ;  /* 0x00000005ff527819 */ /* 0x004fca000001165e */
[----:B------:R-:W2:Y:S02]  /*0080*/  SHFL.IDX PT, R0, R82, RZ, 0x1f ;  /* 0x00001fff52007589 */ /* 0x000ea400000e0000 */
[----:B--2---:R-:W-:Y:S01]  /*0090*/  R2UR UR18, R0 ;  /* 0x00000000001272ca */ /* 0x004fe200000e0000 */
[----:B-1----:R-:W-:-:S14]  /*00a0*/  BRA.U UP0, `(.L_x_0) ;  /* 0x0000000100307547 */ /* 0x002fdc000b800000 */
[----:B------:R-:W1:Y:S02]  /*00b0*/  LDCU.64 UR4, c[0x0][0x888] ;  /* 0x00011100ff0477ac */ /* 0x000e640008000a00 */
[----:B-1----:R-:W-:-:S04]  /*00c0*/  UISETP.NE.U32.AND UP0, UPT, UR4, URZ, UPT ;  /* 0x000000ff0400728c */ /* 0x002fc8000bf05070 */
[----:B------:R-:W-:-:S09]  /*00d0*/  UISETP.NE.AND.EX UP0, UPT, UR5, URZ, UPT, UP0 ;  /* 0x000000ff0500728c */ /* 0x000fd2000bf05300 */
[----:B------:R-:W-:Y:S05]  /*00e0*/  BRA.U !UP0, `(.L_x_1) ;  /* 0x0000000108147547 */ /* 0x000fea000b800000 */
[----:B------:R-:W1:Y:S01]  /*00f0*/  LDC.64 R2, c[0x0][0x888] ;  /* 0x00022200ff027b82 */ /* 0x000e620000000a00 */
[----:B------:R-:W1:Y:S02]  /*0100*/  LDCU.64 UR4, c[0x0][0x358] ;  /* 0x00006b00ff0477ac */ /* 0x000e640008000a00 */
[----:B-1----:R1:W5:Y:S01]  /*0110*/  LDG.E R41, desc[UR4][R2.64] ;  /* 0x0000000402297981 */ /* 0x002362000c1e1900 */
[----:B------:R-:W-:Y:S01]  /*0120*/  HFMA2 R81, -RZ, RZ, 0, 5.9604644775390625e-08 ;  /* 0x00000001ff517431 */ /* 0x000fe200000001ff */
[----:B------:R-:W-:Y:S05]  /*0130*/  BRA `(.L_x_0) ;  /* 0x00000000000c7947 */ /* 0x000fea0003800000 */
.L_x_1:
[----:B------:R-:W1:Y:S01]  /*0140*/  LDCU UR4, c[0x0][0x880] ;  /* 0x00011000ff0477ac */ /* 0x000e620008000800 */
[----:B------:R-:W-:Y:S01]  /*0150*/  HFMA2 R81, -RZ, RZ, 0, 5.9604644775390625e-08 ;  /* 0x00000001ff517431 */ /* 0x000fe200000001ff */
[----:B-1----:R-:W-:-:S07]  /*0160*/  MOV R41, UR4 ;  /* 0x0000000400297c02 */ /* 0x002fce0008000f00 */
.L_x_0:
[----:B------:R-:W2:Y:S02]  /*0170*/  LDCU.64 UR4, c[0x0][0x8b0] ;  /* 0x00011600ff0477ac */ /* 0x000ea40008000a00 */
[----:B--2---:R-:W-:-:S04]  /*0180*/  UISETP.NE.U32.AND UP0, UPT, UR4, URZ, UPT ;  /* 0x000000ff0400728c */ /* 0x004fc8000bf05070 */
[----:B------:R-:W-:-:S09]  /*0190*/  UISETP.NE.AND.EX UP0, UPT, UR5, URZ, UPT, UP0 ;  /* 0x000000ff0500728c */ /* 0x000fd2000bf05300 */
[----:B------:R-:W-:Y:S05]  /*01a0*/  BRA.U UP0, `(.L_x_2) ;  /* 0x0000000100287547 */ /* 0x000fea000b800000 */
[----:B------:R-:W2:Y:S02]  /*01b0*/  LDCU.64 UR4, c[0x0][0x8a8] ;  /* 0x00011500ff0477ac */ /* 0x000ea40008000a00 */
[----:B--2---:R-:W-:-:S04]  /*01c0*/  UISETP.NE.U32.AND UP0, UPT, UR4, URZ, UPT ;  /* 0x000000ff0400728c */ /* 0x004fc8000bf05070 */
[----:B------:R-:W-:-:S09]  /*01d0*/  UISETP.NE.AND.EX UP0, UPT, UR5, URZ, UPT, UP0 ;  /* 0x000000ff0500728c */ /* 0x000fd2000bf05300 */
[----:B------:R-:W-:Y:S05]  /*01e0*/  BRA.U !UP0, `(.L_x_3) ;  /* 0x0000000108107547 */ /* 0x000fea000b800000 */
[----:B------:R-:W2:Y:S01]  /*01f0*/  LDC.64 R38, c[0x0][0x8a8] ;  /* 0x00022a00ff267b82 */ /* 0x000ea20000000a00 */
[----:B------:R-:W2:Y:S02]  /*0200*/  LDCU.64 UR4, c[0x0][0x358] ;  /* 0x00006b00ff0477ac */ /* 0x000ea40008000a00 */
[----:B--2---:R2:W5:Y:S01]  /*0210*/  LDG.E R38, desc[UR4][R38.64] ;  /* 0x0000000426267981 */ /* 0x004562000c1e1900 */
[----:B------:R-:W-:Y:S05]  /*0220*/  BRA `(.L_x_2) ;  /* 0x0000000000087947 */ /* 0x000fea0003800000 */
.L_x_3:
[----:B------:R-:W2:Y:S02]  /*0230*/  LDCU UR4, c[0x0][0x8a0] ;  /* 0x00011400ff0477ac */ /* 0x000ea40008000800 */
[----:B--2---:R-:W-:Y:S02]  /*0240*/  MOV R38, UR4 ;  /* 0x0000000400267c02 */ /* 0x004fe40008000f00 */
.L_x_2:
[----:B------:R-:W-:Y:S01]  /*0250*/  IMAD.U32 R0, RZ, RZ, UR18 ;  /* 0x00000012ff007e24 */ /* 0x000fe2000f8e00ff */
[----:B------:R-:W-:Y:S04]  /*0260*/  BSSY.RECONVERGENT B0, `(.L_x_4) ;  /* 0x000000c000007945 */ /* 0x000fe80003800200 */
[C---:B------:R-:W-:Y:S02]  /*0270*/  ISETP.NE.OR P1, PT, R0.reuse, 0x1, !P3 ;  /* 0x000000010000780c */ /* 0x040fe40005f25670 */
[----:B------:R-:W-:-:S11]  /*0280*/  ISETP.NE.OR P0, PT, R0, 0x3, !P3 ;  /* 0x000000030000780c */ /* 0x000fd60005f05670 */
[----:B------:R-:W-:Y:S05]  /*0290*/  @P1 BRA `(.L_x_5) ;  /* 0x0000000000201947 */ /* 0x000fea0003800000 */
[----:B------:R-:W3:Y:S02]  /*02a0*/  LDCU.64 UR4, c[0x0][0x348] ;  /* 0x00006900ff0477ac */ /* 0x000ee40008000a00 */
[----:B---3--:R-:W-:Y:S02]  /*02b0*/  UIADD3 UR6, UP1, UPT, UR4, 0x80, URZ ;  /* 0x0000008004067890 */ /* 0x008fe4000ff3e0ff */
[----:B------:R-:W-:Y:S02]  /*02c0*/  UIADD3 UR4, UP0, UPT, UR4, 0x180, URZ ;  /* 0x0000018004047890 */ /* 0x000fe4000ff1e0ff */
[----:B------:R-:W-:Y:S02]  /*02d0*/  UIADD3.X UR7, UPT, UPT, URZ, UR5, URZ, UP1, !UPT ;  /* 0x00000005ff077290 */ /* 0x000fe40008ffe4ff */
[----:B------:R-:W-:-:S07]  /*02e0*/  UIADD3.X UR5, UPT, UPT, URZ, UR5, URZ, UP0, !UPT ;  /* 0x00000005ff057290 */ /* 0x000fce00087fe4ff */
[----:B------:R3:W-:Y:S02]  /*02f0*/  UTMACCTL.PF [UR6] ;  /* 0x00000000060079b9 */ /* 0x0007e40008040000 */
[----:B------:R3:W-:Y:S02]  /*0300*/  UTMACCTL.PF [UR4] ;  /* 0x00000000040079b9 */ /* 0x0007e40008040000 */
[----:B---3--:R-:W-:Y:S01]  /*0310*/  NOP ;  /* 0x0000000000007918 */ /* 0x008fe20000000000 */
.L_x_5:
[----:B------:R-:W-:Y:S05]  /*0320*/  BSYNC.RECONVERGENT B0 ;  /* 0x0000000000007941 */ /* 0x000fea0003800200 */
.L_x_4:
[----:B------:R-:W-:Y:S04]  /*0330*/  BSSY.RECONVERGENT B0, `(.L_x_6) ;  /* 0x000000a000007945 */ /* 0x000fe80003800200 */
        /* <DEDUP_REMOVED lines=9> */
.L_x_7:
[----:B------:R-:W-:Y:S05]  /*03d0*/  BSYNC.RECONVERGENT B0 ;  /* 0x0000000000007941 */ /* 0x000fea0003800200 */
.L_x_6:
[----:B------:R-:W3:Y:S01]  /*03e0*/  LDCU.64 UR4, c[0x0][0x888] ;  /* 0x00011100ff0477ac */ /* 0x000ee20008000a00 */
[----:B------:R-:W-:Y:S02]  /*03f0*/  UISETP.EQ.U32.AND UP2, UPT, UR8, URZ, UPT ;  /* 0x000000ff0800728c */ /* 0x000fe4000bf42070 */
[----:B------:R-:W-:Y:S02]  /*0400*/  UPLOP3.LUT UP3, UPT, UPT, UPT, UPT, 0x80, 0x8 ;  /* 0x000000000008789c */ /* 0x000fe40003f6f070 */
[----:B---3--:R-:W-:-:S04]  /*0410*/  UISETP.NE.U32.AND UP0, UPT, UR4, URZ, UPT ;  /* 0x000000ff0400728c */ /* 0x008fc8000bf05070 */
[----:B------:R-:W-:-:S04]  /*0420*/  UISETP.NE.AND.EX UP1, UPT, UR5, URZ, UPT, UP0 ;  /* 0x000000ff0500728c */ /* 0x000fc8000bf25300 */
[----:B------:R-:W-:-:S04]  /*0430*/  UISETP.EQ.OR.EX UP4, UPT, UR9, URZ, !UP1, UP2 ;  /* 0x000000ff0900728c */ /* 0x000fc8000cf82720 */
[----:B------:R-:W-:-:S06]  /*0440*/  UP2UR UR4, UPR, URZ, 0x10 ;  /* 0x00000010ff047883 */ /* 0x000fcc0008000000 */
[----:B------:R-:W-:Y:S01]  /*0450*/  MOV R85, UR4 ;  /* 0x0000000400557c02 */ /* 0x000fe20008000f00 */
[----:B------:R-:W-:Y:S06]  /*0460*/  BRA.U !UP4, `(.L_x_8) ;  /* 0x000000010c207547 */ /* 0x000fec000b800000 */
[----:B------:R-:W-:Y:S01]  /*0470*/  UISETP.NE.U32.AND UP2, UPT, UR8, URZ, UPT ;  /* 0x000000ff0800728c */ /* 0x000fe2000bf45070 */
[----:B-----5:R-:W-:Y:S01]  /*0480*/  FSETP.NEU.AND P0, PT, R41, RZ, PT ;  /* 0x000000ff2900720b */ /* 0x020fe20003f0d000 */
[----:B------:R-:W-:Y:S02]  /*0490*/  USEL UR4, URZ, 0xffffffff, UP1 ;  /* 0xffffffffff047887 */ /* 0x000fe40008800000 */
[----:B------:R-:W-:-:S10]  /*04a0*/  UISETP.NE.AND.EX UP2, UPT, UR9, URZ, UPT, UP2 ;  /* 0x000000ff0900728c */ /* 0x000fd4000bf45320 */
[----:B------:R-:W-:Y:S01]  /*04b0*/  VOTEU.ANY UP0, P0 ;  /* 0x0000000000ff7886 */ /* 0x000fe20000000100 */
[----:B------:R-:W-:-:S04]  /*04c0*/  @!UP2 USEL UR4, URZ, 0xffffffff, UP0 ;  /* 0xffffffffff04a887 */ /* 0x000fc80008000000 */
[----:B------:R-:W-:-:S04]  /*04d0*/  ULOP3.LUT UR4, UR4, 0x1, URZ, 0xc0, !UPT ;  /* 0x0000000104047892 */ /* 0x000fc8000f8ec0ff */
[----:B------:R-:W-:-:S11]  /*04e0*/  UISETP.NE.U32.AND UP3, UPT, UR4, 0x1, UPT ;  /* 0x000000010400788c */ /* 0x000fd6000bf65070 */
.L_x_8:
[----:B-1----:R-:W1:Y:S02]  /*04f0*/  SHFL.IDX PT, R2, R82, RZ, 0x1f ;  /* 0x00001fff52027589 */ /* 0x002e6400000e0000 */
[----:B-1----:R-:W-:-:S13]  /*0500*/  ISETP.NE.AND P0, PT, R2, RZ, PT ;  /* 0x000000ff0200720c */ /* 0x002fda0003f05270 */
[----:B------:R-:W-:Y:S05]  /*0510*/  @P0 BRA `(.L_x_9) ;  /* 0x00000000008c0947 */ /* 0x000fea0003800000 */
[----:B------:R-:W-:Y:S01]  /*0520*/  ELECT P0, URZ, PT ;  /* 0x0000000000ff782f */ /* 0x000fe20003800000 */
[----:B------:R-:W-:-:S12]  /*0530*/  BSSY.RECONVERGENT B0, `(.L_x_9) ;  /* 0x0000021000007945 */ /* 0x000fd80003800200 */
[----:B------:R-:W-:Y:S05]  /*0540*/  @!P0 BRA `(.L_x_10) ;  /* 0x00000000007c8947 */ /* 0x000fea0003800000 */
[----:B------:R-:W1:Y:S01]  /*0550*/  S2UR UR4, SR_CgaCtaId ;  /* 0x00000000000479c3 */ /* 0x000e620000008800 */
[----:B------:R-:W-:Y:S01]  /*0560*/  UMOV UR5, 0x400 ;  /* 0x0000040000057882 */ /* 0x000fe20000000000 */
[----:B------:R-:W-:Y:S01]  /*0570*/  UMOV UR8, 0x1 ;  /* 0x0000000100087882 */ /* 0x000fe20000000000 */
[----:B------:R-:W-:Y:S01]  /*0580*/  UMOV UR6, 0x2 ;  /* 0x0000000200067882 */ /* 0x000fe20000000000 */
[----:B------:R-:W-:-:S04]  /*0590*/  UIADD3 UR8, UPT, UPT, -UR8, 0x100000, URZ ;  /* 0x0010000008087890 */ /* 0x000fc8000fffe1ff */
[----:B------:R-:W-:Y:S02]  /*05a0*/  USHF.L.U32 UR9, UR8, 0xb, URZ ;  /* 0x0000000b08097899 */ /* 0x000fe400080006ff */
[----:B------:R-:W-:Y:S02]  /*05b0*/  USHF.L.U32 UR8, UR8, 0x1, URZ ;  /* 0x0000000108087899 */ /* 0x000fe400080006ff */
[----:B------:R-:W-:-:S04]  /*05c0*/  UIADD3 UR6, UPT, UPT, -UR6, 0x100000, URZ ;  /* 0x0010000006067890 */ /* 0x000fc8000fffe1ff */
[----:B------:R-:W-:Y:S02]  /*05d0*/  USHF.L.U32 UR7, UR6, 0xb, URZ ;  /* 0x0000000b06077899 */ /* 0x000fe400080006ff */
[----:B------:R-:W-:Y:S02]  /*05e0*/  USHF.L.U32 UR6, UR6, 0x1, URZ ;  /* 0x0000000106067899 */ /* 0x000fe400080006ff */
[----:B-1----:R-:W-:Y:S01]  /*05f0*/  ULEA UR4, UR4, UR5, 0x18 ;  /* 0x0000000504047291 */ /* 0x002fe2000f8ec0ff */
[----:B------:R-:W1:Y:S11]  /*0600*/  FENCE.VIEW.ASYNC.S ;  /* 0x00000000000073c6 */ /* 0x000e760000000000 */
[----:B-1----:R1:W3:Y:S01]  /*0610*/  SYNCS.EXCH.64 URZ, [UR4], UR8 ;  /* 0x0000000804ff75b2 */ /* 0x0022e20008000100 */
[----:B------:R1:W4:Y:S01]  /*0620*/  SYNCS.EXCH.64 URZ, [UR4+0x48], UR6 ;  /* 0x0000480604ff75b2 */ /* 0x0003220008000100 */
[----:B------:R1:W1:Y:S01]  /*0630*/  SYNCS.EXCH.64 URZ, [UR4+0x8], UR8 ;  /* 0x0000080804ff75b2 */ /* 0x0002620008000100 */
        /* <DEDUP_REMOVED lines=15> */
[----:B------:R-:W-:Y:S01]  /*0730*/  NOP ;  /* 0x0000000000007918 */ /* 0x000fe20000000000 */
.L_x_10:
[----:B-1----:R-:W-:Y:S05]  /*0740*/  BSYNC.RECONVERGENT B0 ;  /* 0x0000000000007941 */ /* 0x002fea0003800200 */
.L_x_9:
[----:B------:R-:W1:Y:S01]  /*0750*/  SHFL.IDX PT, R2, R82, RZ, 0x1f ;  /* 0x00001fff52027589 */ /* 0x000e6200000e0000 */
[----:B------:R-:W-:Y:S01]  /*0760*/  NOP ;  /* 0x0000000000007918 */ /* 0x000fe20000000000 */
[----:B-1----:R-:W-:-:S13]  /*0770*/  ISETP.NE.AND P0, PT, R2, 0x1, PT ;  /* 0x000000010200780c */ /* 0x002fda0003f05270 */
[----:B------:R-:W-:Y:S05]  /*0780*/  @P0 BRA `(.L_x_11) ;  /* 0x0000000000580947 */ /* 0x000fea0003800000 */
        /* <DEDUP_REMOVED lines=9> */
[----:B------:R-:W-:Y:S01]  /*0820*/  USHF.L.U32 UR6, UR6, 0x1, URZ ;  /* 0x0000000106067899 */ /* 0x000fe200080006ff */
[----:B------:R-:W-:Y:S01]  /*0830*/  ELECT P0, URZ, PT ;  /* 0x0000000000ff782f */ /* 0x000fe20003800000 */
[----:B-1----:R-:W-:Y:S01]  /*0840*/  ULEA UR4, UR4, UR5, 0x18 ;  /* 0x0000000504047291 */ /* 0x002fe2000f8ec0ff */
[----:B------:R-:W1:Y:S11]  /*0850*/  FENCE.VIEW.ASYNC.S ;  /* 0x00000000000073c6 */ /* 0x000e760000000000 */
[----:B-1----:R1:W1:Y:S01]  /*0860*/  SYNCS.EXCH.64 URZ, [UR4+0x90], UR8 ;  /* 0x0000900804ff75b2 */ /* 0x0022620008000100 */
        /* <DEDUP_REMOVED lines=8> */
.L_x_11:
[----:B------:R-:W2:Y:S01]  /*08f0*/  SHFL.IDX PT, R2, R82, RZ, 0x1f ;  /* 0x00001fff52027589 */ /* 0x000ea200000e0000 */
[----:B------:R-:W-:Y:S01]  /*0900*/  NOP ;  /* 0x0000000000007918 */ /* 0x000fe20000000000 */
[----:B--2---:R-:W-:-:S13]  /*0910*/  ISETP.NE.AND P0, PT, R2, 0x3, PT ;  /* 0x000000030200780c */ /* 0x004fda0003f05270 */
[----:B------:R-:W-:Y:S05]  /*0920*/  @P0 BRA `(.L_x_12) ;  /* 0x0000000000300947 */ /* 0x000fea0003800000 */
[----:B-1----:R-:W1:Y:S01]  /*0930*/  S2UR UR4, SR_CgaCtaId ;  /* 0x00000000000479c3 */ /* 0x002e620000008800 */
[----:B------:R-:W-:Y:S01]  /*0940*/  UMOV UR6, 0x400 ;  /* 0x0000040000067882 */ /* 0x000fe20000000000 */
[----:B------:R-:W-:Y:S01]  /*0950*/  UMOV UR5, 0x20 ;  /* 0x0000002000057882 */ /* 0x000fe20000000000 */
[----:B------:R-:W-:Y:S01]  /*0960*/  ELECT P0, URZ, PT ;  /* 0x0000000000ff782f */ /* 0x000fe20003800000 */
[----:B-1----:R-:W-:Y:S02]  /*0970*/  ULEA UR6, UR4, UR6, 0x18 ;  /* 0x0000000604067291 */ /* 0x002fe4000f8ec0ff */
[----:B------:R-:W-:-:S04]  /*0980*/  UIADD3 UR4, UPT, UPT, -UR5, 0x100000, URZ ;  /* 0x0010000005047890 */ /* 0x000fc8000fffe1ff */
[----:B------:R-:W-:Y:S02]  /*0990*/  USHF.L.U32 UR5, UR4, 0xb, URZ ;  /* 0x0000000b04057899 */ /* 0x000fe400080006ff */
[----:B------:R-:W-:Y:S01]  /*09a0*/  USHF.L.U32 UR4, UR4, 0x1, URZ ;  /* 0x0000000104047899 */ /* 0x000fe200080006ff */
[----:B------:R-:W1:Y:S11]  /*09b0*/  FENCE.VIEW.ASYNC.S ;  /* 0x00000000000073c6 */ /* 0x000e760000000000 */
[----:B-1----:R2:W1:Y:S01]  /*09c0*/  SYNCS.EXCH.64 URZ, [UR6+0xd0], UR4 ;  /* 0x0000d00406ff75b2 */ /* 0x0024620008000100 */
[----:B------:R2:W1:Y:S02]  /*09d0*/  SYNCS.EXCH.64 URZ, [UR6+0xd8], UR4 ;  /* 0x0000d80406ff75b2 */ /* 0x0004640008000100 */
[----:B--2---:R-:W-:Y:S01]  /*09e0*/  NOP ;  /* 0x0000000000007918 */ /* 0x004fe20000000000 */
.L_x_12:
[----:B------:R-:W2:Y:S01]  /*09f0*/  SHFL.IDX PT, R2, R82, RZ, 0x1f ;  /* 0x00001fff52027589 */ /* 0x000ea200000e0000 */
[----:B------:R-:W-:Y:S01]  /*0a00*/  NOP ;  /* 0x0000000000007918 */ /* 0x000fe20000000000 */
[----:B--2---:R-:W-:-:S13]  /*0a10*/  ISETP.NE.AND P0, PT, R2, 0x4, PT ;  /* 0x000000040200780c */ /* 0x004fda0003f05270 */
[----:B------:R-:W-:Y:S05]  /*0a20*/  @P0 BRA `(.L_x_13) ;  /* 0x00000000004c0947 */ /* 0x000fea0003800000 */
[----:B-1----:R-:W1:Y:S01]  /*0a30*/  S2UR UR6, SR_CgaCtaId ;  /* 0x00000000000679c3 */ /* 0x002e620000008800 */
[----:B------:R-:W-:Y:S01]  /*0a40*/  UMOV UR4, 0x1e0 ;  /* 0x000001e000047882 */ /* 0x000fe20000000000 */
[----:B------:R-:W-:Y:S01]  /*0a50*/  UMOV UR5, 0x400 ;  /* 0x0000040000057882 */ /* 0x000fe20000000000 */
[----:B------:R-:W-:Y:S01]  /*0a60*/  USEL UR4, UR4, 0x1a0, UP3 ;  /* 0x000001a004047887 */ /* 0x000fe20009800000 */
[----:B------:R-:W-:Y:S01]  /*0a70*/  UMOV UR8, 0x1 ;  /* 0x0000000100087882 */ /* 0x000fe20000000000 */
[----:B------:R-:W-:Y:S01]  /*0a80*/  ELECT P0, URZ, PT ;  /* 0x0000000000ff782f */ /* 0x000fe20003800000 */
[----:B------:R-:W-:-:S04]  /*0a90*/  UIADD3 UR8, UPT, UPT, -UR8, 0x100000, URZ ;  /* 0x0010000008087890 */ /* 0x000fc8000fffe1ff */
[----:B------:R-:W-:Y:S02]  /*0aa0*/  USHF.L.U32 UR9, UR8, 0xb, URZ ;  /* 0x0000000b08097899 */ /* 0x000fe400080006ff */
[----:B------:R-:W-:Y:S02]  /*0ab0*/  USHF.L.U32 UR8, UR8, 0x1, URZ ;  /* 0x0000000108087899 */ /* 0x000fe400080006ff */
[----:B-1----:R-:W-:Y:S02]  /*0ac0*/  ULEA UR6, UR6, UR5, 0x18 ;  /* 0x0000000506067291 */ /* 0x002fe4000f8ec0ff */
[----:B------:R-:W-:-:S04]  /*0ad0*/  UIADD3 UR4, UPT, UPT, -UR4, 0x100000, URZ ;  /* 0x0010000004047890 */ /* 0x000fc8000fffe1ff */
[----:B------:R-:W-:Y:S02]  /*0ae0*/  USHF.L.U32 UR5, UR4, 0xb, URZ ;  /* 0x0000000b04057899 */ /* 0x000fe400080006ff */
[----:B------:R-:W-:Y:S01]  /*0af0*/  USHF.L.U32 UR4, UR4, 0x1, URZ ;  /* 0x0000000104047899 */ /* 0x000fe200080006ff */
[----:B------:R-:W1:Y:S03]  /*0b00*/  FENCE.VIEW.ASYNC.S ;  /* 0x00000000000073c6 */ /* 0x000e660000000000 */
[----:B-1----:R2:W1:Y:S08]  /*0b10*/  SYNCS.EXCH.64 URZ, [UR6+0xe0], UR8 ;  /* 0x0000e00806ff75b2 */ /* 0x0024700008000100 */
[----:B------:R2:W1:Y:S01]  /*0b20*/  SYNCS.EXCH.64 URZ, [UR6+0xf0], UR4 ;  /* 0x0000f00406ff75b2 */ /* 0x0004620008000100 */
[----:B------:R2:W1:Y:S01]  /*0b30*/  SYNCS.EXCH.64 URZ, [UR6+0xe8], UR8 ;  /* 0x0000e80806ff75b2 */ /* 0x0004620008000100 */
[----:B------:R2:W1:Y:S02]  /*0b40*/  SYNCS.EXCH.64 URZ, [UR6+0xf8], UR4 ;  /* 0x0000f80406ff75b2 */ /* 0x0004640008000100 */
[----:B--2---:R-:W-:Y:S01]  /*0b50*/  NOP ;  /* 0x0000000000007918 */ /* 0x004fe20000000000 */
.L_x_13:
[----:B------:R-:W2:Y:S01]  /*0b60*/  SHFL.IDX PT, R2, R82, RZ, 0x1f ;  /* 0x00001fff52027589 */ /* 0x000ea200000e0000 */
[----:B------:R-:W-:Y:S01]  /*0b70*/  NOP ;  /* 0x0000000000007918 */ /* 0x000fe20000000000 */
[----:B--2---:R-:W-:-:S13]  /*0b80*/  ISETP.NE.AND P0, PT, R2, 0x5, PT ;  /* 0x000000050200780c */ /* 0x004fda0003f05270 */
[----:B------:R-:W-:Y:S05]  /*0b90*/  @P0 BRA `(.L_x_14) ;  /* 0x0000000000580947 */ /* 0x000fea0003800000 */
[----:B-1----:R-:W1:Y:S01]  /*0ba0*/  S2UR UR4, SR_CgaCtaId ;  /* 0x00000000000479c3 */ /* 0x002e620000008800 */
        /* <DEDUP_REMOVED lines=19> */
[----:B------:R2:W1:Y:S02]  /*0ce0*/  SYNCS.EXCH.64 URZ, [UR4+0x138], UR6 ;  /* 0x0001380604ff75b2 */ /* 0x0004640008000100 */
[----:B--2---:R-:W-:Y:S01]  /*0cf0*/  NOP ;  /* 0x0000000000007918 */ /* 0x004fe20000000000 */
.L_x_14:
[----:B------:R-:W2:Y:S01]  /*0d00*/  SHFL.IDX PT, R2, R82, RZ, 0x1f ;  /* 0x00001fff52027589 */ /* 0x000ea200000e0000 */
[----:B------:R-:W-:Y:S01]  /*0d10*/  NOP ;  /* 0x0000000000007918 */ /* 0x000fe20000000000 */
[----:B--2---:R-:W-:-:S13]  /*0d20*/  ISETP.NE.AND P0, PT, R2, 0x3, PT ;  /* 0x000000030200780c */ /* 0x004fda0003f05270 */
[----:B------:R-:W-:Y:S05]  /*0d30*/  @P0 BRA `(.L_x_15) ;  /* 0x0000000000380947 */ /* 0x000fea0003800000 */
[----:B------:R-:W2:Y:S01]  /*0d40*/  S2UR UR5, SR_CgaCtaId ;  /* 0x00000000000579c3 */ /* 0x000ea20000008800 */
[----:B-1----:R-:W-:Y:S01]  /*0d50*/  UMOV UR4, 0x400 ;  /* 0x0000040000047882 */ /* 0x002fe20000000000 */
[----:B------:R-:W-:Y:S01]  /*0d60*/  UMOV UR6, 0x20 ;  /* 0x0000002000067882 */ /* 0x000fe20000000000 */
[----:B------:R-:W-:Y:S01]  /*0d70*/  ELECT P0, URZ, PT ;  /* 0x0000000000ff782f */ /* 0x000fe20003800000 */
[----:B------:R-:W-:-:S04]  /*0d80*/  UIADD3 UR6, UPT, UPT, -UR6, 0x100000, URZ ;  /* 0x0010000006067890 */ /* 0x000fc8000fffe1ff */
[----:B------:R-:W-:Y:S02]  /*0d90*/  USHF.L.U32 UR7, UR6, 0xb, URZ ;  /* 0x0000000b06077899 */ /* 0x000fe400080006ff */
[----:B------:R-:W-:Y:S02]  /*0da0*/  USHF.L.U32 UR6, UR6, 0x1, URZ ;  /* 0x0000000106067899 */ /* 0x000fe400080006ff */
[----:B--2---:R-:W-:Y:S01]  /*0db0*/  ULEA UR4, UR5, UR4, 0x18 ;  /* 0x0000000405047291 */ /* 0x004fe2000f8ec0ff */
[----:B------:R-:W1:Y:S11]  /*0dc0*/  FENCE.VIEW.ASYNC.S ;  /* 0x00000000000073c6 */ /* 0x000e760000000000 */
[----:B-1----:R2:W1:Y:S01]  /*0dd0*/  SYNCS.EXCH.64 URZ, [UR4+0x140], UR6 ;  /* 0x0001400604ff75b2 */ /* 0x0024620008000100 */
[----:B------:R2:W1:Y:S01]  /*0de0*/  SYNCS.EXCH.64 URZ, [UR4+0x150], UR6 ;  /* 0x0001500604ff75b2 */ /* 0x0004620008000100 */
[----:B------:R2:W1:Y:S01]  /*0df0*/  SYNCS.EXCH.64 URZ, [UR4+0x148], UR6 ;  /* 0x0001480604ff75b2 */ /* 0x0004620008000100 */
[----:B------:R2:W1:Y:S02]  /*0e00*/  SYNCS.EXCH.64 URZ, [UR4+0x158], UR6 ;  /* 0x0001580604ff75b2 */ /* 0x0004640008000100 */
[----:B--2---:R-:W-:Y:S01]  /*0e10*/  NOP ;  /* 0x0000000000007918 */ /* 0x004fe20000000000 */
.L_x_15:
[----:B-1----:R-:W1:Y:S01]  /*0e20*/  LDCU UR4, c[0x0][0x36c] ;  /* 0x00006d80ff0477ac */ /* 0x002e620008000800 */
[----:B------:R-:W-:Y:S01]  /*0e30*/  ISETP.NE.OR P3, PT, R0, 0x2, !P3 ;  /* 0x000000020000780c */ /* 0x000fe20005f65670 */
[----:B------:R-:W-:Y:S01]  /*0e40*/  NOP ;  /* 0x0000000000007918 */ /* 0x000fe20000000000 */
[----:B------:R-:W-:Y:S01]  /*0e50*/  LOP3.LUT R0, R94, 0x1f, RZ, 0xc0, !PT ;  /* 0x0000001f5e007812 */ /* 0x000fe200078ec0ff */
[----:B------:R-:W-:Y:S02]  /*0e60*/  UISETP.NE.AND UP4, UPT, UR18, 0x2, UPT ;  /* 0x000000021200788c */ /* 0x000fe4000bf85270 */
[----:B------:R-:W-:Y:S02]  /*0e70*/  UISETP.NE.AND UP5, UPT, UR18, URZ, UPT ;  /* 0x000000ff1200728c */ /* 0x000fe4000bfa5270 */
[----:B-1----:R-:W-:-:S09]  /*0e80*/  UISETP.EQ.U32.AND UP6, UPT, UR4, 0x1, UPT ;  /* 0x000000010400788c */ /* 0x002fd2000bfc2070 */
[----:B------:R-:W-:Y:S05]  /*0e90*/  BRA.U !UP6, `(.L_x_16) ;  /* 0x000000010e087547 */ /* 0x000fea000b800000 */
[----:B---34-:R-:W-:Y:S01]  /*0ea0*/  UCGABAR_ARV ;  /* 0x00000000000079c7 */ /* 0x018fe20008000000 */
[----:B------:R-:W-:Y:S05]  /*0eb0*/  BRA `(.L_x_17) ;  /* 0x0000000000047947 */ /* 0x000fea0003800000 */
.L_x_16:
[----:B---34-:R-:W-:Y:S01]  /*0ec0*/  NOP ;  /* 0x0000000000007918 */ /* 0x018fe20000000000 */
.L_x_17:
[----:B------:R-:W1:Y:S01]  /*0ed0*/  S2UR UR30, SR_CTAID.X ;  /* 0x00000000001e79c3 */ /* 0x000e620000002500 */
[----:B------:R-:W-:-:S05]  /*0ee0*/  CS2R.32 R84, SR_CgaSize ;  /* 0x0000000000547805 */ /* 0x000fca0000008a00 */
[----:B------:R-:W-:-:S05]  /*0ef0*/  IMAD R84, R84, -0xa0, RZ ;  /* 0xffffff6054547824 */ /* 0x000fca00078e02ff */
[----:B------:R-:W-:-:S14]  /*0f00*/  R2UR UR5, R84 ;  /* 0x00000000540572ca */ /* 0x000fdc00000e0000 */
[----:B------:R-:W2:Y:S01]  /*0f10*/  LDCU UR5, c[0x0][UR5+0x2b0] ;  /* 0x00005600050577ac */ /* 0x000ea20008000800 */
[----:B------:R-:W-:-:S05]  /*0f20*/  CS2R.32 R84, SR_CgaSize ;  /* 0x0000000000547805 */ /* 0x000fca0000008a00 */
[----:B------:R-:W-:-:S05]  /*0f30*/  IMAD R84, R84, -0xa0, RZ ;  /* 0xffffff6054547824 */ /* 0x000fca00078e02ff */
[----:B------:R-:W-:-:S14]  /*0f40*/  R2UR UR4, R84 ;  /* 0x00000000540472ca */ /* 0x000fdc00000e0000 */
[----:B------:R-:W3:Y:S01]  /*0f50*/  LDCU UR4, c[0x0][UR4+0x2b4] ;  /* 0x00005680040477ac */ /* 0x000ee20008000800 */
[----:B------:R-:W4:Y:S01]  /*0f60*/  S2UR UR31, SR_CTAID.Y ;  /* 0x00000000001f79c3 */ /* 0x000f220000002600 */
[----:B------:R-:W-:-:S05]  /*0f70*/  CS2R.32 R84, SR_CgaSize ;  /* 0x0000000000547805 */ /* 0x000fca0000008a00 */
[----:B------:R-:W-:-:S05]  /*0f80*/  IMAD R84, R84, -0xa0, RZ ;  /* 0xffffff6054547824 */ /* 0x000fca00078e02ff */
[----:B------:R-:W-:-:S14]  /*0f90*/  R2UR UR7, R84 ;  /* 0x00000000540772ca */ /* 0x000fdc00000e0000 */
[----:B------:R-:W3:Y:S01]  /*0fa0*/  LDCU UR7, c[0x0][UR7+0x2a0] ;  /* 0x00005400070777ac */ /* 0x000ee20008000800 */
[----:B------:R-:W-:-:S05]  /*0fb0*/  CS2R.32 R84, SR_CgaSize ;  /* 0x0000000000547805 */ /* 0x000fca0000008a00 */
[----:B------:R-:W-:-:S05]  /*0fc0*/  IMAD R84, R84, -0xa0, RZ ;  /* 0xffffff6054547824 */ /* 0x000fca00078e02ff */
[----:B------:R-:W-:-:S14]  /*0fd0*/  R2UR UR8, R84 ;  /* 0x00000000540872ca */ /* 0x000fdc00000e0000 */
[----:B------:R-:W3:Y:S01]  /*0fe0*/  LDCU UR8, c[0x0][UR8+0x2a4] ;  /* 0x00005480080877ac */ /* 0x000ee20008000800 */
[----:B------:R-:W3:Y:S01]  /*0ff0*/  S2UR UR9, SR_CgaCtaId ;  /* 0x00000000000979c3 */ /* 0x000ee20000008800 */
[----:B------:R-:W3:Y:S01]  /*1000*/  LDCU UR19, c[0x0][0xb24] ;  /* 0x00016480ff1377ac */ /* 0x000ee20008000800 */
[----:B------:R-:W3:Y:S01]  /*1010*/  LDCU UR42, c[0x0][0xb24] ;  /* 0x00016480ff2a77ac */ /* 0x000ee20008000800 */
[----:B-1----:R-:W-:Y:S01]  /*1020*/  I2FP.F32.U32 R3, UR30 ;  /* 0x0000001e00037c45 */ /* 0x002fe20008201000 */
[----:B------:R-:W1:Y:S04]  /*1030*/  LDCU UR22, c[0x0][0xb30] ;  /* 0x00016600ff1677ac */ /* 0x000e680008000800 */
[----:B--2---:R-:W-:Y:S01]  /*1040*/  FMUL R3, R3, UR5 ;  /* 0x0000000503037c20 */ /* 0x004fe20008400000 */
[----:B----4-:R-:W-:-:S05]  /*1050*/  I2FP.F32.U32 R2, UR31 ;  /* 0x0000001f00027c45 */ /* 0x010fca0008201000 */
[----:B------:R-:W2:Y:S01]  /*1060*/  F2I.U32.TRUNC.NTZ R3, R3 ;  /* 0x0000000300037305 */ /* 0x000ea2000020f000 */
[----:B---3--:R-:W-:Y:S01]  /*1070*/  FMUL R2, R2, UR4 ;  /* 0x0000000402027c20 */ /* 0x008fe20008400000 */
[----:B------:R-:W-:-:S06]  /*1080*/  USHF.L.U32 UR28, UR9, 0xc, URZ ;  /* 0x0000000c091c7899 */ /* 0x000fcc00080006ff */
[----:B------:R-:W3:Y:S01]  /*1090*/  F2I.U32.TRUNC.NTZ R2, R2 ;  /* 0x0000000200027305 */ /* 0x000ee2000020f000 */
[----:B------:R-:W-:Y:S01]  /*10a0*/  ULOP3.LUT UR28, UR28, 0x1000, URZ, 0xc0, !UPT ;  /* 0x000010001c1c7892 */ /* 0x000fe2000f8ec0ff */
[----:B--2---:R-:W-:Y:S02]  /*10b0*/  R2UR UR4, R3 ;  /* 0x00000000030472ca */ /* 0x004fe400000e0000 */
[----:B---3--:R-:W-:Y:S02]  /*10c0*/  R2UR UR6, R2 ;  /* 0x00000000020672ca */ /* 0x008fe400000e0000 */
[----:B------:R-:W-:-:S09]  /*10d0*/  PRMT R2, RZ, 0x7610, R2 ;  /* 0x00007610ff027816 */ /* 0x000fd20000000002 */
[----:B------:R-:W-:-:S04]  /*10e0*/  UIADD3 UR5, UPT, UPT, -UR4, URZ, URZ ;  /* 0x000000ff04057290 */ /* 0x000fc8000fffe1ff */
[----:B------:R-:W-:Y:S02]  /*10f0*/  UIMAD UR5, UR7, UR5, UR30 ;  /* 0x00000005070572a4 */ /* 0x000fe4000f8e021e */
[----:B------:R-:W-:-:S04]  /*1100*/  UIADD3 UR4, UPT, UPT, -UR6, URZ, URZ ;  /* 0x000000ff06047290 */ /* 0x000fc8000fffe1ff */
[----:B------:R-:W-:Y:S01]  /*1110*/  IMAD.U32 R84, RZ, RZ, UR5 ;  /* 0x00000005ff547e24 */ /* 0x000fe2000f8e00ff */
[----:B------:R-:W-:-:S06]  /*1120*/  UIMAD UR4, UR8, UR4, UR31 ;  /* 0x00000004080472a4 */ /* 0x000fcc000f8e021f */
[----:B------:R-:W-:Y:S01]  /*1130*/  IMAD.U32 R83, RZ, RZ, UR4 ;  /* 0x00000004ff537e24 */ /* 0x000fe2000f8e00ff */
[----:B-1----:R-:W-:Y:S06]  /*1140*/  BRA.U UP5, `(.L_x_18) ;  /* 0x00000001052c7547 */ /* 0x002fec000b800000 */
[----:B------:R-:W-:Y:S02]  /*1150*/  R2UR UR4, R83 ;  /* 0x00000000530472ca */ /* 0x000fe400000e0000 */
[----:B------:R-:W-:-:S11]  /*1160*/  R2UR UR6, R84 ;  /* 0x00000000540672ca */ /* 0x000fd600000e0000 */
[----:B------:R-:W-:-:S04]  /*1170*/  UISETP.NE.AND UP0, UPT, UR4, URZ, UPT ;  /* 0x000000ff0400728c */ /* 0x000fc8000bf05270 */
[----:B------:R-:W-:-:S04]  /*1180*/  UISETP.EQ.OR UP0, UPT, UR6, URZ, !UP0 ;  /* 0x000000ff0600728c */ /* 0x000fc8000c702670 */
[----:B------:R-:W-:Y:S02]  /*1190*/  USEL UR5, URZ, 0x1, !UP0 ;  /* 0x00000001ff057887 */ /* 0x000fe4000c000000 */
[----:B------:R-:W-:-:S04]  /*11a0*/  UISETP.NE.AND UP0, UPT, UR4, URZ, UPT ;  /* 0x000000ff0400728c */ /* 0x000fc8000bf05270 */
[----:B------:R-:W-:Y:S02]  /*11b0*/  USEL UR4, URZ, 0x2, UP0 ;  /* 0x00000002ff047887 */ /* 0x000fe40008000000 */
[----:B------:R-:W-:-:S04]  /*11c0*/  UISETP.NE.AND UP0, UPT, UR6, 0x1, UPT ;  /* 0x000000010600788c */ /* 0x000fc8000bf05270 */
[----:B------:R-:W-:-:S04]  /*11d0*/  USEL UR4, UR4, 0x2, UP0 ;  /* 0x0000000204047887 */ /* 0x000fc80008000000 */
[----:B------:R-:W-:-:S06]  /*11e0*/  UIADD3 UR4, UPT, UPT, UR5, UR4, URZ ;  /* 0x0000000405047290 */ /* 0x000fcc000fffe0ff */
[----:B------:R-:W-:-:S07]  /*11f0*/  IMAD.U32 R2, RZ, RZ, UR4 ;  /* 0x00000004ff027e24 */ /* 0x000fce000f8e00ff */
.L_x_18:
[----:B------:R-:W1:Y:S01]  /*1200*/  S2UR UR36, SR_CTAID.Z ;  /* 0x00000000002479c3 */ /* 0x000e620000002700 */
[----:B------:R-:W-:-:S09]  /*1210*/  UISETP.GE.AND UP0, UPT, UR19, 0x1, UPT ;  /* 0x000000011300788c */ /* 0x000fd2000bf06270 */
[----:B------:R-:W-:Y:S05]  /*1220*/  BRA.U !UP0, `(.L_x_19) ;  /* 0x0000000108d47547 */ /* 0x000fea000b800000 */
[----:B------:R-:W2:Y:S01]  /*1230*/  LDCU.128 UR12, c[0x0][0xb10] ;  /* 0x00016200ff0c77ac */ /* 0x000ea20008000c00 */
[----:B------:R-:W3:Y:S01]  /*1240*/  LDCU UR20, c[0x0][0xb0c] ;  /* 0x00016180ff1477ac */ /* 0x000ee20008000800 */
[----:B------:R-:W4:Y:S01]  /*1250*/  LDCU UR6, c[0x0][0x370] ;  /* 0x00006e00ff0677ac */ /* 0x000f220008000800 */
[----:B------:R-:W1:Y:S01]  /*1260*/  LDCU UR7, c[0x0][0x374] ;  /* 0x00006e80ff0777ac */ /* 0x000e620008000800 */
[----:B------:R-:W1:Y:S01]  /*1270*/  LDCU UR21, c[0x0][0xb20] ;  /* 0x00016400ff1577ac */ /* 0x000e620008000800 */
[----:B--2---:R-:W-:Y:S02]  /*1280*/  UIMAD.WIDE.U32 UR4, UR30, UR12, URZ ;  /* 0x0000000c1e0472a5 */ /* 0x004fe4000f8e00ff */
[----:B---3--:R-:W-:Y:S01]  /*1290*/  UISETP.NE.AND UP0, UPT, UR20, 0x1, UPT ;  /* 0x000000011400788c */ /* 0x008fe2000bf05270 */
[----:B------:R-:W2:Y:S01]  /*12a0*/  LDCU.64 UR8, c[0x0][0xb28] ;  /* 0x00016500ff0877ac */ /* 0x000ea20008000a00 */
[----:B----4-:R-:W-:-:S03]  /*12b0*/  UIMAD.WIDE.U32 UR10, UR6, UR12, URZ ;  /* 0x0000000c060a72a5 */ /* 0x010fc6000f8e00ff */
[----:B------:R-:W-:Y:S01]  /*12c0*/  UMOV UR4, UR5 ;  /* 0x0000000500047c82 */ /* 0x000fe20008000000 */
[----:B------:R-:W-:Y:S02]  /*12d0*/  UISETP.NE.AND UP2, UPT, UR19, 0x1, UPT ;  /* 0x000000011300788c */ /* 0x000fe4000bf45270 */
[----:B------:R-:W-:Y:S01]  /*12e0*/  USHF.R.U32.HI UR4, URZ, UR13, UR4 ;  /* 0x0000000dff047299 */ /* 0x000fe20008011604 */
[----:B------:R-:W-:Y:S01]  /*12f0*/  UMOV UR10, UR11 ;  /* 0x0000000b000a7c82 */ /* 0x000fe20008000000 */
[----:B------:R-:W-:Y:S02]  /*1300*/  UIMAD.WIDE.U32 UR16, UR31, UR15, URZ ;  /* 0x0000000f1f1072a5 */ /* 0x000fe4000f8e00ff */
[----:B------:R-:W-:Y:S02]  /*1310*/  USEL UR5, UR30, UR4, !UP0 ;  /* 0x000000041e057287 */ /* 0x000fe4000c000000 */
[----:B------:R-:W-:Y:S02]  /*1320*/  @UP0 USHF.R.U32.HI UR6, URZ, UR13, UR10 ;  /* 0x0000000dff060299 */ /* 0x000fe4000801160a */
[----:B------:R-:W-:-:S02]  /*1330*/  UISETP.NE.AND UP0, UPT, UR14, 0x1, UPT ;  /* 0x000000010e00788c */ /* 0x000fc4000bf05270 */
[----:B-1----:R-:W-:Y:S02]  /*1340*/  UIMAD.WIDE.U32 UR10, UR7, UR15, URZ ;  /* 0x0000000f070a72a5 */ /* 0x002fe4000f8e00ff */
[----:B--2---:R-:W-:Y:S01]  /*1350*/  UIMAD.WIDE.U32 UR12, UR6, UR8, URZ ;  /* 0x00000008060c72a5 */ /* 0x004fe2000f8e00ff */
[----:B------:R-:W-:Y:S02]  /*1360*/  UMOV UR4, UR17 ;  /* 0x0000001100047c82 */ /* 0x000fe40008000000 */
[----:B------:R-:W-:Y:S02]  /*1370*/  USHF.R.U32.HI UR4, URZ, UR21, UR4 ;  /* 0x00000015ff047299 */ /* 0x000fe40008011604 */
[----:B------:R-:W-:Y:S02]  /*1380*/  UMOV UR10, UR11 ;  /* 0x0000000b000a7c82 */ /* 0x000fe40008000000 */
[----:B------:R-:W-:Y:S01]  /*1390*/  UMOV UR12, UR13 ;  /* 0x0000000d000c7c82 */ /* 0x000fe20008000000 */
[----:B------:R-:W-:-:S02]  /*13a0*/  @UP0 USHF.R.U32.HI UR7, URZ, UR21, UR10 ;  /* 0x00000015ff070299 */ /* 0x000fc4000801160a */
[----:B------:R-:W-:Y:S02]  /*13b0*/  USEL UR4, UR31, UR4, !UP0 ;  /* 0x000000041f047287 */ /* 0x000fe4000c000000 */
[----:B------:R-:W-:Y:S02]  /*13c0*/  UIMAD.WIDE.U32 UR10, UR7, UR8, URZ ;  /* 0x00000008070a72a5 */ /* 0x000fe4000f8e00ff */
[----:B------:R-:W-:Y:S02]  /*13d0*/  @UP2 USHF.R.U32.HI UR6, URZ, UR9, UR12 ;  /* 0x00000009ff062299 */ /* 0x000fe4000801160c */
[----:B------:R-:W-:-:S03]  /*13e0*/  UIMAD.WIDE.U32 UR12, UR4, UR8, URZ ;  /* 0x00000008040c72a5 */ /* 0x000fc6000f8e00ff */
[----:B------:R-:W-:Y:S02]  /*13f0*/  UMOV UR10, UR11 ;  /* 0x0000000b000a7c82 */ /* 0x000fe40008000000 */
[----:B------:R-:W-:Y:S02]  /*1400*/  @UP2 USHF.R.U32.HI UR7, URZ, UR9, UR10 ;  /* 0x00000009ff072299 */ /* 0x000fe4000801160a */
[----:B------:R-:W-:Y:S02]  /*1410*/  UIMAD UR10, UR6, UR19, URZ ;  /* 0x00000013060a72a4 */ /* 0x000fe4000f8e02ff */
[----:B------:R-:W-:-:S04]  /*1420*/  UIMAD UR7, UR7, UR19, URZ ;  /* 0x00000013070772a4 */ /* 0x000fc8000f8e02ff */
[----:B------:R-:W-:-:S03]  /*1430*/  UISETP.GE.AND UP0, UPT, UR4, UR7, UPT ;  /* 0x000000070400728c */ /* 0x000fc6000bf06270 */
[----:B------:R-:W-:Y:S01]  /*1440*/  UMOV UR7, UR13 ;  /* 0x0000000d00077c82 */ /* 0x000fe20008000000 */
[----:B------:R-:W-:Y:S02]  /*1450*/  UISETP.GE.OR UP0, UPT, UR5, UR10, UP0 ;  /* 0x0000000a0500728c */ /* 0x000fe40008706670 */
[----:B------:R-:W-:Y:S02]  /*1460*/  UIMAD.WIDE.U32 UR10, UR5, UR8, URZ ;  /* 0x00000008050a72a5 */ /* 0x000fe4000f8e00ff */
[----:B------:R-:W-:Y:S02]  /*1470*/  USHF.R.U32.HI UR7, URZ, UR9, UR7 ;  /* 0x00000009ff077299 */ /* 0x000fe40008011607 */
[----:B------:R-:W-:Y:S02]  /*1480*/  UIADD3 UR10, UPT, UPT, -UR4, URZ, URZ ;  /* 0x000000ff040a7290 */ /* 0x000fe4000fffe1ff */
[----:B------:R-:W-:Y:S02]  /*1490*/  USEL UR7, UR4, UR7, !UP2 ;  /* 0x0000000704077287 */ /* 0x000fe4000d000000 */
[----:B------:R-:W-:Y:S01]  /*14a0*/  UIMAD UR10, UR14, UR10, UR31 ;  /* 0x0000000a0e0a72a4 */ /* 0x000fe2000f8e021f */
[----:B------:R-:W-:Y:S01]  /*14b0*/  @!UP0 UMOV UR8, UR11 ;  /* 0x0000000b00088c82 */ /* 0x000fe20008000000 */
[----:B------:R-:W-:-:S02]  /*14c0*/  UIADD3 UR11, UPT, UPT, -UR5, URZ, URZ ;  /* 0x000000ff050b7290 */ /* 0x000fc4000fffe1ff */
[----:B------:R-:W-:Y:S02]  /*14d0*/  @!UP0 USHF.R.U32.HI UR8, URZ, UR9, UR8 ;  /* 0x00000009ff088299 */ /* 0x000fe40008011608 */
[----:B------:R-:W-:Y:S02]  /*14e0*/  UIADD3 UR9, UPT, UPT, -UR7, URZ, URZ ;  /* 0x000000ff07097290 */ /* 0x000fe4000fffe1ff */
[----:B------:R-:W-:Y:S02]  /*14f0*/  @!UP0 USEL UR8, UR5, UR8, !UP2 ;  /* 0x0000000805088287 */ /* 0x000fe4000d000000 */
[----:B------:R-:W-:Y:S02]  /*1500*/  UIMAD UR9, UR19, UR9, UR4 ;  /* 0x00000009130972a4 */ /* 0x000fe4000f8e0204 */
[----:B------:R-:W-:Y:S02]  /*1510*/  @!UP0 UIADD3 UR7, UPT, UPT, UR7, -UR8, URZ ;  /* 0x8000000807078290 */ /* 0x000fe4000fffe0ff */
[----:B------:R-:W-:-:S02]  /*1520*/  @!UP0 UIMAD UR6, UR9, UR6, UR8 ;  /* 0x00000006090682a4 */ /* 0x000fc4000f8e0208 */
[----:B------:R-:W-:Y:S02]  /*1530*/  @!UP0 UIMAD UR4, UR7, UR19, UR5 ;  /* 0x00000013070482a4 */ /* 0x000fe4000f8e0205 */
[----:B------:R-:W-:Y:S02]  /*1540*/  UIMAD UR30, UR20, UR11, UR30 ;  /* 0x0000000b141e72a4 */ /* 0x000fe4000f8e021e */
[----:B------:R-:W-:Y:S01]  /*1550*/  UIMAD UR31, UR4, UR14, UR10 ;  /* 0x0000000e041f72a4 */ /* 0x000fe2000f8e020a */
[----:B------:R-:W-:Y:S02]  /*1560*/  @!UP0 UMOV UR5, UR6 ;  /* 0x0000000600058c82 */ /* 0x000fe40008000000 */
[----:B------:R-:W-:-:S12]  /*1570*/  UIMAD UR30, UR5, UR20, UR30 ;  /* 0x00000014051e72a4 */ /* 0x000fd8000f8e021e */
.L_x_19:
[----:B------:R-:W-:-:S09]  /*1580*/  UISETP.NE.AND UP0, UPT, UR22, 0x1, UPT ;  /* 0x000000011600788c */ /* 0x000fd2000bf05270 */
[----:B------:R-:W-:Y:S05]  /*1590*/  BRA.U UP0, `(.L_x_20) ;  /* 0x0000000100407547 */ /* 0x000fea000b800000 */
[----:B------:R-:W2:Y:S01]  /*15a0*/  LDCU.128 UR8, c[0x0][0xb10] ;  /* 0x00016200ff0877ac */ /* 0x000ea20008000c00 */
[----:B------:R-:W3:Y:S01]  /*15b0*/  LDCU UR12, c[0x0][0xb0c] ;  /* 0x00016180ff0c77ac */ /* 0x000ee20008000800 */
[----:B------:R-:W4:Y:S01]  /*15c0*/  LDCU UR13, c[0x0][0xb20] ;  /* 0x00016400ff0d77ac */ /* 0x000f220008000800 */
[----:B--2---:R-:W-:Y:S02]  /*15d0*/  UIMAD.WIDE.U32 UR4, UR30, UR8, URZ ;  /* 0x000000081e0472a5 */ /* 0x004fe4000f8e00ff */
[----:B------:R-:W-:Y:S02]  /*15e0*/  UIMAD.WIDE.U32 UR6, UR31, UR11, URZ ;  /* 0x0000000b1f0672a5 */ /* 0x000fe4000f8e00ff */
[----:B---3--:R-:W-:Y:S02]  /*15f0*/  UISETP.NE.AND UP0, UPT, UR12, 0x1, UPT ;  /* 0x000000010c00788c */ /* 0x008fe4000bf05270 */
[----:B------:R-:W-:-:S03]  /*1600*/  USHF.R.U32.HI UR5, URZ, UR9, UR5 ;  /* 0x00000009ff057299 */ /* 0x000fc60008011605 */
[----:B------:R-:W-:Y:S01]  /*1610*/  UMOV UR4, UR7 ;  /* 0x0000000700047c82 */ /* 0x000fe20008000000 */
[----:B------:R-:W-:Y:S02]  /*1620*/  USEL UR5, UR30, UR5, !UP0 ;  /* 0x000000051e057287 */ /* 0x000fe4000c000000 */
[----:B------:R-:W-:Y:S02]  /*1630*/  UISETP.NE.AND UP0, UPT, UR10, 0x1, UPT ;  /* 0x000000010a00788c */ /* 0x000fe4000bf05270 */
[----:B----4-:R-:W-:-:S04]  /*1640*/  USHF.R.U32.HI UR4, URZ, UR13, UR4 ;  /* 0x0000000dff047299 */ /* 0x010fc80008011604 */
[----:B------:R-:W-:-:S04]  /*1650*/  USEL UR4, UR31, UR4, !UP0 ;  /* 0x000000041f047287 */ /* 0x000fc8000c000000 */
[----:B------:R-:W-:Y:S02]  /*1660*/  UIADD3 UR6, UPT, UPT, UR5, -UR4, URZ ;  /* 0x8000000405067290 */ /* 0x000fe4000fffe0ff */
[----:B------:R-:W-:Y:S02]  /*1670*/  UIADD3 UR4, UPT, UPT, -UR5, UR4, URZ ;  /* 0x0000000405047290 */ /* 0x000fe4000fffe1ff */
[----:B------:R-:W-:Y:S02]  /*1680*/  UIMAD UR31, UR6, UR10, UR31 ;  /* 0x0000000a061f72a4 */ /* 0x000fe4000f8e021f */
[----:B------:R-:W-:-:S12]  /*1690*/  UIMAD UR30, UR4, UR12, UR30 ;  /* 0x0000000c041e72a4 */ /* 0x000fd8000f8e021e */
.L_x_20:
[----:B------:R-:W-:Y:S01]  /*16a0*/  UISETP.NE.AND UP0, UPT, UR18, 0x2, UPT ;  /* 0x000000021200788c */ /* 0x000fe2000bf05270 */
[----:B------:R-:W-:Y:S09]  /*16b0*/  BRA.U !UP6, `(.L_x_21) ;  /* 0x000000010e0c7547 */ /* 0x000ff2000b800000 */
[----:B------:R-:W-:Y:S01]  /*16c0*/  UCGABAR_WAIT ;  /* 0x0000000000007dc7 */ /* 0x000fe20008000000 */
[----:B------:R-:W-:Y:S01]  /*16d0*/  CCTL.IVALL ;  /* 0x00000000ff00798f */ /* 0x000fe20002000000 */
[----:B------:R-:W-:Y:S05]  /*16e0*/  BRA `(.L_x_22) ;  /* 0x0000000000047947 */ /* 0x000fea0003800000 */
.L_x_21:
[----:B------:R-:W-:Y:S06]  /*16f0*/  BAR.SYNC.DEFER_BLOCKING 0x0 ;  /* 0x0000000000007b1d */ /* 0x000fec0000010000 */
.L_x_22:
[----:B------:R-:W-:Y:S05]  /*1700*/  BRA.U UP0, `(.L_x_23) ;  /* 0x00000015007c7547 */ /* 0x000fea000b800000 */
[----:B------:R-:W2:Y:S01]  /*1710*/  LDCU UR6, c[0x0][0x38c] ;  /* 0x00007180ff0677ac */ /* 0x000ea20008000800 */
[----:B------:R-:W3:Y:S01]  /*1720*/  S2UR UR8, SR_CgaCtaId ;  /* 0x00000000000879c3 */ /* 0x000ee20000008800 */
[----:B------:R-:W-:Y:S01]  /*1730*/  PLOP3.LUT P1, PT, PT, PT, UP3, 0x80, 0x8 ;  /* 0x000000000008781c */ /* 0x000fe20003f2f038 */
[----:B------:R-:W-:Y:S01]  /*1740*/  IMAD.MOV.U32 R12, RZ, RZ, 0x1 ;  /* 0x00000001ff0c7424 */ /* 0x000fe200078e00ff */
[----:B------:R-:W-:Y:S01]  /*1750*/  UMOV UR7, 0x400 ;  /* 0x0000040000077882 */ /* 0x000fe20000000000 */
[----:B------:R-:W-:Y:S01]  /*1760*/  UISETP.NE.AND UP1, UPT, UR18, URZ, UPT ;  /* 0x000000ff1200728c */ /* 0x000fe2000bf25270 */
[----:B------:R-:W-:Y:S01]  /*1770*/  ISETP.EQ.OR P2, PT, R0, RZ, P3 ;  /* 0x000000ff0000720c */ /* 0x000fe20001f42670 */
[----:B------:R-:W-:Y:S01]  /*1780*/  USEL UR24, URZ, 0x1, UP4 ;  /* 0x00000001ff187887 */ /* 0x000fe2000a000000 */
[----:B------:R-:W-:Y:S02]  /*1790*/  PLOP3.LUT P1, PT, P1, PT, PT, 0x8, 0x80 ;  /* 0x000000000080781c */ /* 0x000fe40000f2e170 */
[----:B------:R-:W-:Y:S01]  /*17a0*/  CS2R R10, SRZ ;  /* 0x00000000000a7805 */ /* 0x000fe2000001ff00 */
[----:B------:R-:W-:Y:S01]  /*17b0*/  IMAD.MOV.U32 R9, RZ, RZ, RZ ;  /* 0x000000ffff097224 */ /* 0x000fe200078e00ff */
[----:B------:R-:W4:Y:S01]  /*17c0*/  LDCU UR40, c[0x0][0x370] ;  /* 0x00006e00ff2877ac */ /* 0x000f220008000800 */
[----:B------:R-:W-:Y:S01]  /*17d0*/  IMAD.MOV.U32 R8, RZ, RZ, 0x1 ;  /* 0x00000001ff087424 */ /* 0x000fe200078e00ff */
[----:B------:R-:W1:Y:S01]  /*17e0*/  LDCU.64 UR26, c[0x0][0x348] ;  /* 0x00006900ff1a77ac */ /* 0x000e620008000a00 */
[----:B--2---:R-:W-:-:S02]  /*17f0*/  UIADD3 UR5, UPT, UPT, UR6, 0x1f, URZ ;  /* 0x0000001f06057890 */ /* 0x004fc4000fffe0ff */
[----:B------:R-:W-:Y:S02]  /*1800*/  USHF.R.U32.HI UR45, URZ, 0x5, UR28 ;  /* 0x00000005ff2d7899 */ /* 0x000fe4000801161c */
[----:B------:R-:W-:Y:S02]  /*1810*/  USHF.R.S32.HI UR4, URZ, 0x1f, UR5 ;  /* 0x0000001fff047899 */ /* 0x000fe40008011405 */
[----:B---3--:R-:W-:Y:S02]  /*1820*/  ULEA UR7, UR8, UR7, 0x18 ;  /* 0x0000000708077291 */ /* 0x008fe4000f8ec0ff */
[----:B------:R-:W-:Y:S02]  /*1830*/  ULEA.HI UR4, UR4, UR5, URZ, 0x5 ;  /* 0x0000000504047291 */ /* 0x000fe4000f8f28ff */
[----:B------:R-:W-:Y:S02]  /*1840*/  UIADD3 UR5, UPT, UPT, UR6, -0x1, URZ ;  /* 0xffffffff06057890 */ /* 0x000fe4000fffe0ff */
[----:B------:R-:W-:-:S02]  /*1850*/  USHF.R.S32.HI UR43, URZ, 0x5, UR4 ;  /* 0x00000005ff2b7899 */ /* 0x000fc40008011404 */
[----:B------:R-:W-:Y:S02]  /*1860*/  UISETP.GE.U32.AND UP2, UPT, UR5, -0x3f, UPT ;  /* 0xffffffc10500788c */ /* 0x000fe4000bf46070 */
[----:B------:R-:W-:Y:S02]  /*1870*/  UISETP.LT.U32.AND UP0, UPT, UR43, 0x9, UPT ;  /* 0x000000092b00788c */ /* 0x000fe4000bf01070 */
[----:B------:R-:W-:Y:S02]  /*1880*/  ULEA UR29, UR28, UR7, 0x1 ;  /* 0x000000071c1d7291 */ /* 0x000fe4000f8e08ff */
[----:B------:R-:W-:Y:S02]  /*1890*/  USEL UR41, UR43, 0x9, UP0 ;  /* 0x000000092b297887 */ /* 0x000fe40008000000 */
[----:B------:R-:W-:Y:S02]  /*18a0*/  UIADD3 UR46, UPT, UPT, UR6, 0x3e, URZ ;  /* 0x0000003e062e7890 */ /* 0x000fe4000fffe0ff */
[----:B------:R-:W-:-:S02]  /*18b0*/  UIADD3 UR21, UPT, UPT, UR41, -0x1, URZ ;  /* 0xffffffff29157890 */ /* 0x000fc4000fffe0ff */
[----:B------:R-:W-:Y:S01]  /*18c0*/  @UP2 UIADD3 UR21, UPT, UPT, UR41, URZ, URZ ;  /* 0x000000ff29152290 */ /* 0x000fe2000fffe0ff */
[----:B------:R-:W2:Y:S01]  /*18d0*/  LDCU UR39, c[0x0][0x374] ;  /* 0x00006e80ff2777ac */ /* 0x000ea20008000800 */
[----:B------:R-:W-:Y:S02]  /*18e0*/  USEL UR24, UR24, 0x2, UP1 ;  /* 0x0000000218187887 */ /* 0x000fe40008800000 */
[----:B------:R-:W-:Y:S02]  /*18f0*/  UIADD3 UR29, UPT, UPT, UR29, 0x11800, URZ ;  /* 0x000118001d1d7890 */ /* 0x000fe4000fffe0ff */
[----:B------:R-:W-:Y:S02]  /*1900*/  UIADD3 UR44, UPT, UPT, UR43, -UR41, URZ ;  /* 0x800000292b2c7290 */ /* 0x000fe4000fffe0ff */
[----:B------:R-:W-:Y:S01]  /*1910*/  UIADD3 UR21, UPT, UPT, UR21, 0x1, URZ ;  /* 0x0000000115157890 */ /* 0x000fe2000fffe0ff */
[----:B-1--4-:R-:W-:-:S11]  /*1920*/  UMOV UR5, URZ ;  /* 0x000000ff00057c82 */ /* 0x012fd60008000000 */
.L_x_43:
[----:B-1----:R-:W1:Y:S02]  /*1930*/  S2UR UR4, SR_CgaCtaId ;  /* 0x00000000000479c3 */ /* 0x002e640000008800 */
[----:B-1----:R-:W-:-:S09]  /*1940*/  UISETP.NE.AND UP0, UPT, UR4, URZ, UPT ;  /* 0x000000ff0400728c */ /* 0x002fd2000bf05270 */
[----:B------:R-:W-:Y:S05]  /*1950*/  BRA.U UP0, `(.L_x_24) ;  /* 0x0000000100287547 */ /* 0x000fea000b800000 */
[----:B------:R-:W-:Y:S02]  /*1960*/  LEA R0, R9, UR7, 0x3 ;  /* 0x0000000709007c11 */ /* 0x000fe4000f8e18ff */
[----:B------:R-:W-:-:S04]  /*1970*/  SHF.L.U32 R3, R8, 0x1f, RZ ;  /* 0x0000001f08037819 */ /* 0x000fc800000006ff */
[----:B------:R-:W1:Y:S02]  /*1980*/  SYNCS.PHASECHK.TRANS64.TRYWAIT P0, [R0+URZ+0x150], R3 ;  /* 0x00015003000075a7 */ /* 0x000e6400080011ff */
[----:B-1----:R-:W-:Y:S05]  /*1990*/  @!P0 BRA `(.L_x_25) ;  /* 0x0000007c00ec8947 */ /* 0x002fea0003800000 */
.L_x_144:
[----:B------:R3:W-:Y:S01]  /*19a0*/  SYNCS.ARRIVE.TRANS64.A1T0 RZ, [R0+URZ+0x140], RZ ;  /* 0x000140ff00ff79a7 */ /* 0x0007e200081000ff */
[----:B------:R-:W-:-:S05]  /*19b0*/  VIADD R9, R9, 0x1 ;  /* 0x0000000109097836 */ /* 0x000fca0000000000 */
[----:B------:R-:W-:-:S04]  /*19c0*/  ISETP.NE.AND P0, PT, R9, 0x2, PT ;  /* 0x000000020900780c */ /* 0x000fc80003f05270 */
[----:B-1----:R-:W-:Y:S02]  /*19d0*/  SEL R3, RZ, 0x1, P0 ;  /* 0x00000001ff037807 */ /* 0x002fe40000000000 */
[----:B------:R-:W-:Y:S02]  /*19e0*/  SEL R9, R9, RZ, P0 ;  /* 0x000000ff09097207 */ /* 0x000fe40000000000 */
[----:B------:R-:W-:-:S07]  /*19f0*/  LOP3.LUT R8, R8, R3, RZ, 0x3c, !PT ;  /* 0x0000000308087212 */ /* 0x000fce00078e3cff */
.L_x_24:
[----:B------:R-:W-:Y:S01]  /*1a00*/  ULEA UR4, UR5, UR7, 0x3 ;  /* 0x0000000705047291 */ /* 0x000fe2000f8e18ff */
[----:B---3--:R-:W-:Y:S01]  /*1a10*/  SHF.L.U32 R0, R12, 0x1f, RZ ;  /* 0x0000001f0c007819 */ /* 0x008fe200000006ff */
[----:B------:R-:W-:Y:S02]  /*1a20*/  UISETP.GE.U32.AND UP0, UPT, UR46, 0x3f, UPT ;  /* 0x0000003f2e00788c */ /* 0x000fe4000bf06070 */
[----:B------:R-:W-:Y:S02]  /*1a30*/  USHF.L.U32 UR35, UR30, 0x6, URZ ;  /* 0x000000061e237899 */ /* 0x000fe400080006ff */
[----:B------:R-:W-:Y:S01]  /*1a40*/  ULEA UR19, UR31, UR45, 0x8 ;  /* 0x0000002d1f137291 */ /* 0x000fe2000f8e40ff */
[----:B------:R-:W-:Y:S02]  /*1a50*/  UMOV UR13, URZ ;  /* 0x000000ff000d7c82 */ /* 0x000fe40008000000 */
[----:B------:R1:W3:Y:S02]  /*1a60*/  SYNCS.PHASECHK.TRANS64.TRYWAIT P0, [UR4+0x48], R0 ;  /* 0x00004800ff0075a7 */ /* 0x0002e40008001104 */
[----:B------:R-:W-:Y:S07]  /*1a70*/  BRA.U !UP0, `(.L_x_26) ;  /* 0x0000000108c07547 */ /* 0x000fee000b800000 */
[----:B------:R-:W-:Y:S01]  /*1a80*/  UMOV UR6, URZ ;  /* 0x000000ff00067c82 */ /* 0x000fe20008000000 */
[----:B------:R-:W-:-:S05]  /*1a90*/  UMOV UR4, UR5 ;  /* 0x0000000500047c82 */ /* 0x000fca0008000000 */
.L_x_32:
[----:B------:R-:W-:Y:S01]  /*1aa0*/  ULEA UR33, UR4, UR7, 0x3 ;  /* 0x0000000704217291 */ /* 0x000fe2000f8e18ff */
[----:B---3--:R-:W-:Y:S01]  /*1ab0*/  @!P3 MOV R2, 0x5000 ;  /* 0x000050000002b802 */ /* 0x008fe20000000f00 */
[----:B-1-34-:R-:W-:Y:S10]  /*1ac0*/  @P0 BRA `(.L_x_27) ;  /* 0x00000000000c0947 */ /* 0x01aff40003800000 */
[----:B------:R-:W-:-:S04]  /*1ad0*/  SHF.L.U32 R3, R12, 0x1f, RZ ;  /* 0x0000001f0c037819 */ /* 0x000fc800000006ff */
[----:B------:R-:W3:Y:S02]  /*1ae0*/  SYNCS.PHASECHK.TRANS64.TRYWAIT P0, [UR33+0x48], R3 ;  /* 0x00004803ff0075a7 */ /* 0x000ee40008001121 */
[----:B---3--:R-:W-:Y:S05]  /*1af0*/  @!P0 BRA `(.L_x_28) ;  /* 0x0000007c00a88947 */ /* 0x008fea0003800000 */
.L_x_27:
[----:B------:R3:W-:Y:S01]  /*1b00*/  @!P3 SYNCS.ARRIVE.TRANS64 RZ, [UR33], R2 ;  /* 0x00000002ffffb9a7 */ /* 0x0007e20008000021 */
[----:B------:R-:W-:-:S04]  /*1b10*/  ULOP3.LUT UR5, UR24, 0x2, URZ, 0xfc, !UPT ;  /* 0x0000000218057892 */ /* 0x000fc8000f8efcff */
[----:B------:R-:W-:-:S09]  /*1b20*/  UISETP.NE.AND UP0, UPT, UR5, 0x2, UPT ;  /* 0x000000020500788c */ /* 0x000fd2000bf05270 */
[----:B------:R-:W-:Y:S05]  /*1b30*/  BRA.U UP0, `(.L_x_29) ;  /* 0x0000000100047547 */ /* 0x000fea000b800000 */
[----:B--2---:R-:W-:Y:S05]  /*1b40*/  BPT.TRAP 0x1 ;  /* 0x000000040000795c */ /* 0x004fea0000300000 */
.L_x_29:
[----:B------:R-:W-:Y:S04]  /*1b50*/  BSSY.RECONVERGENT B0, `(.L_x_30) ;  /* 0x0000003000007945 */ /* 0x000fe80003800200 */
[----:B------:R-:W-:Y:S05]  /*1b60*/  @P2 BRA `(.L_x_31) ;  /* 0x0000000000042947 */ /* 0x000fea0003800000 */
[----:B--2---:R-:W-:Y:S05]  /*1b70*/  BPT.TRAP 0x1 ;  /* 0x000000040000795c */ /* 0x004fea0000300000 */
.L_x_31:
[----:B--2---:R-:W-:Y:S05]  /*1b80*/  BSYNC.RECONVERGENT B0 ;  /* 0x0000000000007941 */ /* 0x004fea0003800200 */
.L_x_30:
[----:B------:R-:W-:Y:S02]  /*1b90*/  UIADD3 UR5, UPT, UPT, UR4, 0x1, URZ ;  /* 0x0000000104057890 */ /* 0x000fe4000fffe0ff */
[----:B------:R-:W-:Y:S02]  /*1ba0*/  ULEA UR32, UR4, UR7, 0xc ;  /* 0x0000000704207291 */ /* 0x000fe4000f8e60ff */
[----:B------:R-:W-:Y:S02]  /*1bb0*/  UISETP.NE.AND UP0, UPT, UR5, 0x9, UPT ;  /* 0x000000090500788c */ /* 0x000fe4000bf05270 */
[----:B------:R-:W-:Y:S02]  /*1bc0*/  USHF.L.U32 UR34, UR6, 0x5, URZ ;  /* 0x0000000506227899 */ /* 0x000fe400080006ff */
[----:B------:R-:W-:Y:S02]  /*1bd0*/  USEL UR9, URZ, 0x1, UP0 ;  /* 0x00000001ff097887 */ /* 0x000fe40008000000 */
[----:B------:R-:W-:-:S02]  /*1be0*/  USEL UR5, UR5, URZ, UP0 ;  /* 0x000000ff05057287 */ /* 0x000fc40008000000 */
[----:B------:R-:W-:Y:S02]  /*1bf0*/  ULEA UR4, UR4, UR28, 0xd ;  /* 0x0000001c04047291 */ /* 0x000fe4000f8e68ff */
[----:B------:R-:W-:Y:S01]  /*1c00*/  ULEA UR8, UR5, UR7, 0x3 ;  /* 0x0000000705087291 */ /* 0x000fe2000f8e18ff */
[----:B------:R-:W-:Y:S01]  /*1c10*/  LOP3.LUT R12, R12, UR9, RZ, 0x3c, !PT ;  /* 0x000000090c0c7c12 */ /* 0x000fe2000f8e3cff */
[----:B------:R-:W-:Y:S02]  /*1c20*/  UIADD3 UR6, UPT, UPT, UR6, 0x1, URZ ;  /* 0x0000000106067890 */ /* 0x000fe4000fffe0ff */
[----:B------:R-:W-:Y:S01]  /*1c30*/  UIADD3 UR10, UP1, UPT, UR26, 0x80, URZ ;  /* 0x000000801a0a7890 */ /* 0x000fe2000ff3e0ff */
[----:B-1----:R-:W-:Y:S01]  /*1c40*/  SHF.L.U32 R0, R12, 0x1f, RZ ;  /* 0x0000001f0c007819 */ /* 0x002fe200000006ff */
[----:B------:R-:W-:Y:S02]  /*1c50*/  ULEA UR4, UR4, UR7, 0x1 ;  /* 0x0000000704047291 */ /* 0x000fe4000f8e08ff */
[----:B------:R-:W-:Y:S01]  /*1c60*/  UIADD3.X UR11, UPT, UPT, URZ, UR27, URZ, UP1, !UPT ;  /* 0x0000001bff0b7290 */ /* 0x000fe20008ffe4ff */
[----:B------:R4:W1:Y:S01]  /*1c70*/  SYNCS.PHASECHK.TRANS64.TRYWAIT P0, [UR8+0x48], R0 ;  /* 0x00004800ff0075a7 */ /* 0x0008620008001108 */
[----:B------:R-:W-:-:S02]  /*1c80*/  UIADD3 UR8, UP0, UPT, UR26, 0x180, URZ ;  /* 0x000001801a087890 */ /* 0x000fc4000ff1e0ff */
[----:B------:R-:W-:Y:S02]  /*1c90*/  UIADD3 UR32, UPT, UPT, UR32, 0x8800, URZ ;  /* 0x0000880020207890 */ /* 0x000fe4000fffe0ff */
[----:B------:R-:W-:Y:S02]  /*1ca0*/  UIADD3.X UR9, UPT, UPT, URZ, UR27, URZ, UP0, !UPT ;  /* 0x0000001bff097290 */ /* 0x000fe400087fe4ff */
[----:B------:R-:W-:Y:S02]  /*1cb0*/  UISETP.NE.AND UP0, UPT, UR6, UR21, UPT ;  /* 0x000000150600728c */ /* 0x000fe4000bf05270 */
[----:B------:R-:W-:Y:S01]  /*1cc0*/  UIADD3 UR16, UPT, UPT, UR4, 0x11800, URZ ;  /* 0x0001180004107890 */ /* 0x000fe2000fffe0ff */
[----:B------:R-:W-:Y:S01]  /*1cd0*/  UMOV UR12, 0x0 ;  /* 0x00000000000c7882 */ /* 0x000fe20000000000 */
[----:B------:R-:W-:Y:S01]  /*1ce0*/  UMOV UR13, 0x10000000 ;  /* 0x10000000000d7882 */ /* 0x000fe20000000000 */
[----:B------:R-:W-:Y:S01]  /*1cf0*/  UMOV UR4, 0x30000 ;  /* 0x0003000000047882 */ /* 0x000fe20000000000 */
[----:B------:R-:W-:Y:S01]  /*1d00*/  UMOV UR20, UR36 ;  /* 0x0000002400147c82 */ /* 0x000fe20008000000 */
[----:B------:R-:W-:Y:S01]  /*1d10*/  UMOV UR17, UR33 ;  /* 0x0000002100117c82 */ /* 0x000fe20008000000 */
[----:B------:R-:W-:Y:S01]  /*1d20*/  UMOV UR18, UR34 ;  /* 0x0000002200127c82 */ /* 0x000fe20008000000 */
[----:B------:R-:W-:Y:S02]  /*1d30*/  UTMALDG.3D [UR32], [UR10], desc[UR12] ;  /* 0x00000c200a0075b4 */ /* 0x000fe40008011000 */
[----:B------:R2:W-:Y:S02]  /*1d40*/  UTMALDG.3D.MULTICAST [UR16], [UR8], UR4, desc[UR12] ;  /* 0x00000c10080073b4 */ /* 0x0005e40008011804 */
[----:B--2---:R-:W-:Y:S01]  /*1d50*/  UMOV UR13, UR21 ;  /* 0x00000015000d7c82 */ /* 0x004fe20008000000 */
[----:B------:R-:W-:Y:S01]  /*1d60*/  UMOV UR4, UR5 ;  /* 0x0000000500047c82 */ /* 0x000fe20008000000 */
[----:B------:R-:W-:Y:S05]  /*1d70*/  BRA.U UP0, `(.L_x_32) ;  /* 0xfffffffd00487547 */ /* 0x000fea000b83ffff */
.L_x_26:
[----:B------:R-:W-:Y:S01]  /*1d80*/  ULEA UR4, UR5, UR7, 0x3 ;  /* 0x0000000705047291 */ /* 0x000fe2000f8e18ff */
[----:B-1--4-:R-:W-:Y:S01]  /*1d90*/  SHF.L.U32 R0, R12, 0x1f, RZ ;  /* 0x0000001f0c007819 */ /* 0x012fe200000006ff */
[----:B------:R-:W-:Y:S01]  /*1da0*/  @!P1 SYNCS.ARRIVE.TRANS64.A1T0 RZ, [UR7+0xd8], RZ ;  /* 0x0000d8ffffff99a7 */ /* 0x000fe20008100007 */
[----:B------:R-:W-:-:S06]  /*1db0*/  UISETP.GT.AND UP0, UPT, UR43, UR41, UPT ;  /* 0x000000292b00728c */ /* 0x000fcc000bf04270 */
[----:B---3--:R1:W3:Y:S03]  /*1dc0*/  SYNCS.PHASECHK.TRANS64.TRYWAIT P0, [UR4+0x48], R0 ;  /* 0x00004800ff0075a7 */ /* 0x0082e60008001104 */
[----:B------:R-:W-:Y:S05]  /*1dd0*/  BRA.U !UP0, `(.L_x_33) ;  /* 0x0000000108bc7547 */ /* 0x000fea000b800000 */
[----:B------:R-:W-:Y:S01]  /*1de0*/  UIADD3 UR25, UPT, UPT, UR44, UR13, URZ ;  /* 0x0000000d2c197290 */ /* 0x000fe2000fffe0ff */
[----:B------:R-:W-:-:S11]  /*1df0*/  UMOV UR4, UR5 ;  /* 0x0000000500047c82 */ /* 0x000fd60008000000 */
.L_x_39:
[----:B------:R-:W-:Y:S01]  /*1e00*/  ULEA UR9, UR4, UR7, 0x3 ;  /* 0x0000000704097291 */ /* 0x000fe2000f8e18ff */
[----:B---3--:R-:W-:Y:S01]  /*1e10*/  @!P3 MOV R2, 0x5000 ;  /* 0x000050000002b802 */ /* 0x008fe20000000f00 */
[----:B-1-3--:R-:W-:Y:S10]  /*1e20*/  @P0 BRA `(.L_x_34) ;  /* 0x00000000000c0947 */ /* 0x00aff40003800000 */
[----:B------:R-:W-:-:S04]  /*1e30*/  SHF.L.U32 R3, R12, 0x1f, RZ ;  /* 0x0000001f0c037819 */ /* 0x000fc800000006ff */
[----:B------:R-:W3:Y:S02]  /*1e40*/  SYNCS.PHASECHK.TRANS64.TRYWAIT P0, [UR9+0x48], R3 ;  /* 0x00004803ff0075a7 */ /* 0x000ee40008001109 */
[----:B---3--:R-:W-:Y:S05]  /*1e50*/  @!P0 BRA `(.L_x_35) ;  /* 0x0000007800e88947 */ /* 0x008fea0003800000 */
.L_x_34:
[----:B------:R3:W-:Y:S01]  /*1e60*/  @!P3 SYNCS.ARRIVE.TRANS64 RZ, [UR9], R2 ;  /* 0x00000002ffffb9a7 */ /* 0x0007e20008000009 */
[----:B------:R-:W-:-:S04]  /*1e70*/  ULOP3.LUT UR5, UR24, 0x2, URZ, 0xfc, !UPT ;  /* 0x0000000218057892 */ /* 0x000fc8000f8efcff */
[----:B------:R-:W-:-:S09]  /*1e80*/  UISETP.NE.AND UP0, UPT, UR5, 0x2, UPT ;  /* 0x000000020500788c */ /* 0x000fd2000bf05270 */
[----:B------:R-:W-:Y:S05]  /*1e90*/  BRA.U UP0, `(.L_x_36) ;  /* 0x0000000100047547 */ /* 0x000fea000b800000 */
[----:B--2---:R-:W-:Y:S05]  /*1ea0*/  BPT.TRAP 0x1 ;  /* 0x000000040000795c */ /* 0x004fea0000300000 */
.L_x_36:
[----:B------:R-:W-:Y:S04]  /*1eb0*/  BSSY.RECONVERGENT B0, `(.L_x_37) ;  /* 0x0000003000007945 */ /* 0x000fe80003800200 */
[----:B------:R-:W-:Y:S05]  /*1ec0*/  @P2 BRA `(.L_x_38) ;  /* 0x0000000000042947 */ /* 0x000fea0003800000 */
[----:B--2---:R-:W-:Y:S05]  /*1ed0*/  BPT.TRAP 0x1 ;  /* 0x000000040000795c */ /* 0x004fea0000300000 */
.L_x_38:
[----:B--2---:R-:W-:Y:S05]  /*1ee0*/  BSYNC.RECONVERGENT B0 ;  /* 0x0000000000007941 */ /* 0x004fea0003800200 */
.L_x_37:
[----:B------:R-:W-:Y:S02]  /*1ef0*/  UIADD3 UR5, UPT, UPT, UR4, 0x1, URZ ;  /* 0x0000000104057890 */ /* 0x000fe4000fffe0ff */
[----:B------:R-:W-:Y:S02]  /*1f00*/  UIADD3 UR14, UP1, UPT, UR26, 0x80, URZ ;  /* 0x000000801a0e7890 */ /* 0x000fe4000ff3e0ff */
[----:B------:R-:W-:Y:S02]  /*1f10*/  UISETP.NE.AND UP0, UPT, UR5, 0x9, UPT ;  /* 0x000000090500788c */ /* 0x000fe4000bf05270 */
[----:B------:R-:W-:Y:S02]  /*1f20*/  USHF.L.U32 UR10, UR13, 0x5, URZ ;  /* 0x000000050d0a7899 */ /* 0x000fe400080006ff */
[----:B------:R-:W-:Y:S02]  /*1f30*/  USEL UR8, URZ, 0x1, UP0 ;  /* 0x00000001ff087887 */ /* 0x000fe40008000000 */
[----:B------:R-:W-:-:S02]  /*1f40*/  USEL UR5, UR5, URZ, UP0 ;  /* 0x000000ff05057287 */ /* 0x000fc40008000000 */
[----:B------:R-:W-:Y:S02]  /*1f50*/  UIADD3 UR22, UP0, UPT, UR26, 0x180, URZ ;  /* 0x000001801a167890 */ /* 0x000fe4000ff1e0ff */
[----:B------:R-:W-:Y:S01]  /*1f60*/  LOP3.LUT R12, R12, UR8, RZ, 0x3c, !PT ;  /* 0x000000080c0c7c12 */ /* 0x000fe2000f8e3cff */
[----:B------:R-:W-:Y:S02]  /*1f70*/  ULEA UR8, UR4, UR7, 0xc ;  /* 0x0000000704087291 */ /* 0x000fe4000f8e60ff */
[----:B------:R-:W-:Y:S01]  /*1f80*/  ULEA UR6, UR5, UR7, 0x3 ;  /* 0x0000000705067291 */ /* 0x000fe2000f8e18ff */
[----:B-1----:R-:W-:Y:S01]  /*1f90*/  SHF.L.U32 R0, R12, 0x1f, RZ ;  /* 0x0000001f0c007819 */ /* 0x002fe200000006ff */
[----:B------:R-:W-:Y:S02]  /*1fa0*/  UIADD3 UR8, UPT, UPT, UR8, 0x8800, URZ ;  /* 0x0000880008087890 */ /* 0x000fe4000fffe0ff */
[----:B------:R-:W-:Y:S02]  /*1fb0*/  UIADD3.X UR15, UPT, UPT, URZ, UR27, URZ, UP1, !UPT ;  /* 0x0000001bff0f7290 */ /* 0x000fe40008ffe4ff */
[----:B------:R-:W-:-:S02]  /*1fc0*/  ULEA UR16, UR4, UR29, 0xe ;  /* 0x0000001d04107291 */ /* 0x000fc4000f8e70ff */
[----:B------:R-:W-:Y:S01]  /*1fd0*/  UIADD3.X UR23, UPT, UPT, URZ, UR27, URZ, UP0, !UPT ;  /* 0x0000001bff177290 */ /* 0x000fe200087fe4ff */
[----:B------:R4:W1:Y:S01]  /*1fe0*/  SYNCS.PHASECHK.TRANS64.TRYWAIT P0, [UR6+0x48], R0 ;  /* 0x00004800ff0075a7 */ /* 0x0008620008001106 */
[----:B------:R-:W-:Y:S01]  /*1ff0*/  UMOV UR30, 0x0 ;  /* 0x00000000001e7882 */ /* 0x000fe20000000000 */
[----:B------:R-:W-:Y:S01]  /*2000*/  UMOV UR31, 0x10000000 ;  /* 0x10000000001f7882 */ /* 0x000fe20000000000 */
[----:B------:R-:W-:Y:S01]  /*2010*/  UMOV UR11, UR35 ;  /* 0x00000023000b7c82 */ /* 0x000fe20008000000 */
[----:B------:R-:W-:Y:S01]  /*2020*/  UMOV UR12, UR36 ;  /* 0x00000024000c7c82 */ /* 0x000fe20008000000 */
[----:B------:R-:W-:Y:S01]  /*2030*/  UMOV UR6, 0x30000 ;  /* 0x0003000000067882 */ /* 0x000fe20000000000 */
[----:B------:R-:W-:Y:S01]  /*2040*/  UMOV UR20, UR36 ;  /* 0x0000002400147c82 */ /* 0x000fe20008000000 */
[----:B------:R-:W-:Y:S01]  /*2050*/  UMOV UR17, UR9 ;  /* 0x0000000900117c82 */ /* 0x000fe20008000000 */
[----:B------:R-:W-:Y:S01]  /*2060*/  UMOV UR18, UR10 ;  /* 0x0000000a00127c82 */ /* 0x000fe20008000000 */
[----:B------:R4:W-:Y:S01]  /*2070*/  UTMALDG.3D [UR8], [UR14], desc[UR30] ;  /* 0x00001e080e0075b4 */ /* 0x0009e20008011000 */
[----:B------:R-:W-:Y:S01]  /*2080*/  UIADD3 UR13, UPT, UPT, UR13, 0x1, URZ ;  /* 0x000000010d0d7890 */ /* 0x000fe2000fffe0ff */
[----:B------:R-:W-:-:S03]  /*2090*/  UMOV UR4, UR5 ;  /* 0x0000000500047c82 */ /* 0x000fc60008000000 */
[----:B------:R-:W-:Y:S01]  /*20a0*/  UISETP.NE.AND UP0, UPT, UR13, UR25, UPT ;  /* 0x000000190d00728c */ /* 0x000fe2000bf05270 */
[----:B------:R4:W-:Y:S08]  /*20b0*/  UTMALDG.3D.MULTICAST [UR16], [UR22], UR6, desc[UR30] ;  /* 0x00001e10160073b4 */ /* 0x0009f00008011806 */
[----:B----4-:R-:W-:Y:S05]  /*20c0*/  BRA.U UP0, `(.L_x_39) ;  /* 0xfffffffd004c7547 */ /* 0x010fea000b83ffff */
.L_x_33:
[C---:B------:R-:W-:Y:S01]  /*20d0*/  LEA R3, R11.reuse, UR7, 0x3 ;  /* 0x000000070b037c11 */ /* 0x040fe2000f8e18ff */
[----:B------:R-:W-:Y:S01]  /*20e0*/  NOP ;  /* 0x0000000000007918 */ /* 0x000fe20000000000 */
[----:B-1----:R-:W-:Y:S02]  /*20f0*/  SHF.L.U32 R0, R10, 0x1f, RZ ;  /* 0x0000001f0a007819 */ /* 0x002fe400000006ff */
[----:B------:R-:W-:Y:S02]  /*2100*/  LEA R5, R11, UR7, 0x4 ;  /* 0x000000070b057c11 */ /* 0x000fe4000f8e20ff */
[----:B---3--:R-:W1:Y:S02]  /*2110*/  SYNCS.PHASECHK.TRANS64.TRYWAIT P0, [R3+URZ+0xe0], R0 ;  /* 0x0000e000030075a7 */ /* 0x008e6400080011ff */
[----:B-1----:R-:W-:Y:S05]  /*2120*/  @!P0 BRA `(.L_x_40) ;  /* 0x00000078004c8947 */ /* 0x002fea0003800000 */
.L_x_147:
[----:B------:R-:W3:Y:S01]  /*2130*/  LDS.128 R4, [R5+0x170] ;  /* 0x0001700005047984 */ /* 0x000ee20000000c00 */
[----:B------:R-:W-:Y:S01]  /*2140*/  UISETP.GE.AND UP0, UPT, UR42, 0x1, UPT ;  /* 0x000000012a00788c */ /* 0x000fe2000bf06270 */
[----:B------:R-:W-:Y:S01]  /*2150*/  @!PT LDS RZ, [RZ] ;  /* 0x00000000fffff984 */ /* 0x000fe20000000800 */
[----:B------:R-:W-:Y:S01]  /*2160*/  @!PT LDS RZ, [RZ] ;  /* 0x00000000fffff984 */ /* 0x000fe20000000800 */
[----:B------:R-:W-:Y:S01]  /*2170*/  @!PT LDS RZ, [RZ] ;  /* 0x00000000fffff984 */ /* 0x000fe20000000800 */
[----:B------:R-:W-:Y:S01]  /*2180*/  @!PT LDS RZ, [RZ] ;  /* 0x00000000fffff984 */ /* 0x000fe20000000800 */
[----:B------:R4:W-:Y:S06]  /*2190*/  MEMBAR.ALL.CTA ;  /* 0x0000000000007992 */ /* 0x0009ec0000008000 */
[----:B----4-:R-:W4:Y:S01]  /*21a0*/  FENCE.VIEW.ASYNC.S ;  /* 0x00000000000073c6 */ /* 0x010f220000000000 */
[----:B---3--:R-:W-:-:S13]  /*21b0*/  LOP3.LUT P0, RZ, R6, 0x1, RZ, 0xc0, !PT ;  /* 0x0000000106ff7812 */ /* 0x008fda000780c0ff */
[----:B----4-:R-:W-:Y:S01]  /*21c0*/  VOTEU.ANY UP1, P0 ;  /* 0x0000000000ff7886 */ /* 0x010fe20000020100 */
[----:B------:R-:W-:-:S13]  /*21d0*/  PLOP3.LUT P0, PT, PT, PT, UP1, 0x80, 0x8 ;  /* 0x000000000008781c */ /* 0x000fda0003f0f018 */
[----:B-1----:R-:W-:Y:S02]  /*21e0*/  @P0 LOP3.LUT R0, R5, 0xffff, RZ, 0xc0, !PT ;  /* 0x0000ffff05000812 */ /* 0x002fe400078ec0ff */
[----:B------:R-:W-:Y:S02]  /*21f0*/  @P0 MOV R2, R4 ;  /* 0x0000000400020202 */ /* 0x000fe40000000f00 */
[----:B------:R-:W-:Y:S01]  /*2200*/  @P0 R2UR UR6, R0 ;  /* 0x00000000000602ca */ /* 0x000fe200000e0000 */
[----:B------:R-:W-:Y:S01]  /*2210*/  VIADD R0, R3, 0xf0 ;  /* 0x000000f003007836 */ /* 0x000fe20000000000 */
[----:B------:R-:W-:Y:S02]  /*2220*/  @P0 SHF.R.U32.HI R4, RZ, 0x10, R5 ;  /* 0x00000010ff040819 */ /* 0x000fe40000011605 */
[----:B------:R-:W-:Y:S02]  /*2230*/  @P0 R2UR UR8, R2 ;  /* 0x00000000020802ca */ /* 0x000fe400000e0000 */
[----:B------:R-:W-:-:S02]  /*2240*/  PRMT R0, RZ, 0x654, R0 ;  /* 0x00000654ff007816 */ /* 0x000fc40000000000 */
[----:B------:R-:W-:Y:S02]  /*2250*/  @P0 R2UR UR4, R4 ;  /* 0x00000000040402ca */ /* 0x000fe400000e0000 */
[----:B------:R1:W-:Y:S03]  /*2260*/  SYNCS.ARRIVE.TRANS64.RED.A1T0 RZ, [R0+URZ], RZ ;  /* 0x000000ff00ff79a7 */ /* 0x0003e600081004ff */
[----:B------:R-:W-:-:S04]  /*2270*/  @UP1 UMOV UR37, UR6 ;  /* 0x0000000600251c82 */ /* 0x000fc80008000000 */
[----:B------:R-:W-:-:S04]  /*2280*/  @UP1 UMOV UR38, UR8 ;  /* 0x0000000800261c82 */ /* 0x000fc80008000000 */
[----:B------:R-:W-:Y:S01]  /*2290*/  @UP1 UMOV UR36, UR4 ;  /* 0x0000000400241c82 */ /* 0x000fe20008000000 */
[----:B------:R-:W-:Y:S05]  /*22a0*/  BRA.U !UP0, `(.L_x_41) ;  /* 0x0000000108d47547 */ /* 0x000fea000b800000 */
[----:B------:R-:W2:Y:S01]  /*22b0*/  LDCU.128 UR12, c[0x0][0xb10] ;  /* 0x00016200ff0c77ac */ /* 0x000ea20008000c00 */
[----:B------:R-:W3:Y:S01]  /*22c0*/  LDCU UR25, c[0x0][0xb20] ;  /* 0x00016400ff1977ac */ /* 0x000ee20008000800 */
[----:B------:R-:W4:Y:S01]  /*22d0*/  LDCU UR20, c[0x0][0xb0c] ;  /* 0x00016180ff1477ac */ /* 0x000f220008000800 */
[----:B------:R-:W1:Y:S01]  /*22e0*/  LDCU.64 UR10, c[0x0][0xb28] ;  /* 0x00016500ff0a77ac */ /* 0x000e620008000a00 */
[----:B------:R-:W-:Y:S02]  /*22f0*/  UISETP.NE.AND UP3, UPT, UR42, 0x1, UPT ;  /* 0x000000012a00788c */ /* 0x000fe4000bf65270 */
[----:B--2---:R-:W-:Y:S02]  /*2300*/  UIMAD.WIDE.U32 UR16, UR39, UR15, URZ ;  /* 0x0000000f271072a5 */ /* 0x004fe4000f8e00ff */
[----:B------:R-:W-:Y:S02]  /*2310*/  UIMAD.WIDE.U32 UR8, UR40, UR12, URZ ;  /* 0x0000000c280872a5 */ /* 0x000fe4000f8e00ff */
[----:B------:R-:W-:-:S02]  /*2320*/  UISETP.NE.AND UP0, UPT, UR14, 0x1, UPT ;  /* 0x000000010e00788c */ /* 0x000fc4000bf05270 */
[----:B------:R-:W-:Y:S01]  /*2330*/  UIMAD.WIDE.U32 UR22, UR37, UR15, URZ ;  /* 0x0000000f251672a5 */ /* 0x000fe2000f8e00ff */
[----:B------:R-:W-:Y:S02]  /*2340*/  UMOV UR16, UR17 ;  /* 0x0000001100107c82 */ /* 0x000fe40008000000 */
[----:B------:R-:W-:Y:S01]  /*2350*/  UMOV UR8, UR9 ;  /* 0x0000000900087c82 */ /* 0x000fe20008000000 */
[----:B---3--:R-:W-:Y:S02]  /*2360*/  USHF.R.U32.HI UR16, URZ, UR25, UR16 ;  /* 0x00000019ff107299 */ /* 0x008fe40008011610 */
[----:B----4-:R-:W-:Y:S02]  /*2370*/  UISETP.NE.AND UP2, UPT, UR20, 0x1, UPT ;  /* 0x000000011400788c */ /* 0x010fe4000bf45270 */
[----:B------:R-:W-:Y:S02]  /*2380*/  USHF.R.U32.HI UR8, URZ, UR13, UR8 ;  /* 0x0000000dff087299 */ /* 0x000fe40008011608 */
[----:B------:R-:W-:-:S02]  /*2390*/  USEL UR6, UR39, UR16, !UP0 ;  /* 0x0000001027067287 */ /* 0x000fc4000c000000 */
[----:B------:R-:W-:Y:S02]  /*23a0*/  USEL UR8, UR40, UR8, !UP2 ;  /* 0x0000000828087287 */ /* 0x000fe4000d000000 */
[----:B-1----:R-:W-:Y:S01]  /*23b0*/  UIMAD.WIDE.U32 UR16, UR6, UR10, URZ ;  /* 0x0000000a061072a5 */ /* 0x002fe2000f8e00ff */
[----:B------:R-:W-:Y:S01]  /*23c0*/  UMOV UR4, UR23 ;  /* 0x0000001700047c82 */ /* 0x000fe20008000000 */
[----:B------:R-:W-:Y:S02]  /*23d0*/  UIMAD.WIDE.U32 UR18, UR38, UR12, URZ ;  /* 0x0000000c261272a5 */ /* 0x000fe4000f8e00ff */
[----:B------:R-:W-:-:S03]  /*23e0*/  UIMAD.WIDE.U32 UR22, UR8, UR10, URZ ;  /* 0x0000000a081672a5 */ /* 0x000fc6000f8e00ff */
[----:B------:R-:W-:Y:S01]  /*23f0*/  UMOV UR16, UR17 ;  /* 0x0000001100107c82 */ /* 0x000fe20008000000 */
[----:B------:R-:W-:Y:S02]  /*2400*/  USHF.R.U32.HI UR4, URZ, UR25, UR4 ;  /* 0x00000019ff047299 */ /* 0x000fe40008011604 */
[----:B------:R-:W-:Y:S01]  /*2410*/  @UP3 USHF.R.U32.HI UR6, URZ, UR11, UR16 ;  /* 0x0000000bff063299 */ /* 0x000fe20008011610 */
[----:B------:R-:W-:Y:S01]  /*2420*/  UMOV UR18, UR19 ;  /* 0x0000001300127c82 */ /* 0x000fe20008000000 */
[----:B------:R-:W-:Y:S01]  /*2430*/  UMOV UR22, UR23 ;  /* 0x0000001700167c82 */ /* 0x000fe20008000000 */
[----:B------:R-:W-:Y:S02]  /*2440*/  USHF.R.U32.HI UR13, URZ, UR13, UR18 ;  /* 0x0000000dff0d7299 */ /* 0x000fe40008011612 */
[----:B------:R-:W-:Y:S02]  /*2450*/  USEL UR4, UR37, UR4, !UP0 ;  /* 0x0000000425047287 */ /* 0x000fe4000c000000 */
[----:B------:R-:W-:-:S02]  /*2460*/  @UP3 USHF.R.U32.HI UR8, URZ, UR11, UR22 ;  /* 0x0000000bff083299 */ /* 0x000fc40008011616 */
[----:B------:R-:W-:Y:S02]  /*2470*/  UIMAD UR9, UR42, UR6, URZ ;  /* 0x000000062a0972a4 */ /* 0x000fe4000f8e02ff */
[----:B------:R-:W-:Y:S02]  /*2480*/  USEL UR6, UR38, UR13, !UP2 ;  /* 0x0000000d26067287 */ /* 0x000fe4000d000000 */
[----:B------:R-:W-:Y:S02]  /*2490*/  UIMAD UR12, UR42, UR8, URZ ;  /* 0x000000082a0c72a4 */ /* 0x000fe4000f8e02ff */
[----:B------:R-:W-:Y:S02]  /*24a0*/  UISETP.GE.AND UP0, UPT, UR4, UR9, UPT ;  /* 0x000000090400728c */ /* 0x000fe4000bf06270 */
[----:B------:R-:W-:Y:S02]  /*24b0*/  UIMAD.WIDE.U32 UR16, UR4, UR10, URZ ;  /* 0x0000000a041072a5 */ /* 0x000fe4000f8e00ff */
[----:B------:R-:W-:-:S02]  /*24c0*/  UISETP.GE.OR UP0, UPT, UR6, UR12, UP0 ;  /* 0x0000000c0600728c */ /* 0x000fc40008706670 */
[----:B------:R-:W-:Y:S02]  /*24d0*/  UIMAD.WIDE.U32 UR12, UR6, UR10, URZ ;  /* 0x0000000a060c72a5 */ /* 0x000fe4000f8e00ff */
[----:B------:R-:W-:Y:S01]  /*24e0*/  UIADD3 UR15, UPT, UPT, -UR4, URZ, URZ ;  /* 0x000000ff040f7290 */ /* 0x000fe2000fffe1ff */
[----:B------:R-:W-:Y:S01]  /*24f0*/  UMOV UR10, UR17 ;  /* 0x00000011000a7c82 */ /* 0x000fe20008000000 */
[----:B------:R-:W-:Y:S02]  /*2500*/  UIADD3 UR12, UPT, UPT, -UR6, URZ, URZ ;  /* 0x000000ff060c7290 */ /* 0x000fe4000fffe1ff */
[----:B------:R-:W-:-:S03]  /*2510*/  USHF.R.U32.HI UR10, URZ, UR11, UR10 ;  /* 0x0000000bff0a7299 */ /* 0x000fc6000801160a */
[----:B------:R-:W-:Y:S01]  /*2520*/  @!UP0 UMOV UR9, UR13 ;  /* 0x0000000d00098c82 */ /* 0x000fe20008000000 */
[----:B------:R-:W-:Y:S02]  /*2530*/  UIMAD UR15, UR14, UR15, UR37 ;  /* 0x0000000f0e0f72a4 */ /* 0x000fe4000f8e0225 */
[----:B------:R-:W-:Y:S02]  /*2540*/  USEL UR10, UR4, UR10, !UP3 ;  /* 0x0000000a040a7287 */ /* 0x000fe4000d800000 */
[----:B------:R-:W-:Y:S02]  /*2550*/  @!UP0 USHF.R.U32.HI UR9, URZ, UR11, UR9 ;  /* 0x0000000bff098299 */ /* 0x000fe40008011609 */
[----:B------:R-:W-:Y:S02]  /*2560*/  UIADD3 UR11, UPT, UPT, -UR10, URZ, URZ ;  /* 0x000000ff0a0b7290 */ /* 0x000fe4000fffe1ff */
[----:B------:R-:W-:Y:S02]  /*2570*/  @!UP0 USEL UR9, UR6, UR9, !UP3 ;  /* 0x0000000906098287 */ /* 0x000fe4000d800000 */
[----:B------:R-:W-:-:S02]  /*2580*/  UIMAD UR11, UR42, UR11, UR4 ;  /* 0x0000000b2a0b72a4 */ /* 0x000fc4000f8e0204 */
[----:B------:R-:W-:Y:S02]  /*2590*/  @!UP0 UIADD3 UR10, UPT, UPT, UR10, -UR9, URZ ;  /* 0x800000090a0a8290 */ /* 0x000fe4000fffe0ff */
[----:B------:R-:W-:Y:S02]  /*25a0*/  @!UP0 UIMAD UR9, UR11, UR8, UR9 ;  /* 0x000000080b0982a4 */ /* 0x000fe4000f8e0209 */
[----:B------:R-:W-:Y:S02]  /*25b0*/  @!UP0 UIMAD UR4, UR42, UR10, UR6 ;  /* 0x0000000a2a0482a4 */ /* 0x000fe4000f8e0206 */
[----:B------:R-:W-:Y:S02]  /*25c0*/  UIMAD UR8, UR20, UR12, UR38 ;  /* 0x0000000c140872a4 */ /* 0x000fe4000f8e0226 */
[----:B------:R-:W-:Y:S01]  /*25d0*/  UIMAD UR37, UR4, UR14, UR15 ;  /* 0x0000000e042572a4 */ /* 0x000fe2000f8e020f */
[----:B------:R-:W-:Y:S02]  /*25e0*/  @!UP0 UMOV UR6, UR9 ;  /* 0x0000000900068c82 */ /* 0x000fe40008000000 */
[----:B------:R-:W-:-:S12]  /*25f0*/  UIMAD UR38, UR6, UR20, UR8 ;  /* 0x00000014062672a4 */ /* 0x000fd8000f8e0208 */
.L_x_41:
[----:B------:R-:W3:Y:S02]  /*2600*/  LDCU UR4, c[0x0][0xb30] ;  /* 0x00016600ff0477ac */ /* 0x000ee40008000800 */
[----:B---3--:R-:W-:-:S09]  /*2610*/  UISETP.NE.AND UP0, UPT, UR4, 0x1, UPT ;  /* 0x000000010400788c */ /* 0x008fd2000bf05270 */
[----:B------:R-:W-:Y:S05]  /*2620*/  BRA.U UP0, `(.L_x_42) ;  /* 0x0000000100447547 */ /* 0x000fea000b800000 */
[----:B------:R-:W3:Y:S01]  /*2630*/  LDCU.128 UR12, c[0x0][0xb10] ;  /* 0x00016200ff0c77ac */ /* 0x000ee20008000c00 */
[----:B------:R-:W4:Y:S01]  /*2640*/  LDCU UR16, c[0x0][0xb0c] ;  /* 0x00016180ff1077ac */ /* 0x000f220008000800 */
[----:B------:R-:W1:Y:S01]  /*2650*/  LDCU UR17, c[0x0][0xb20] ;  /* 0x00016400ff1177ac */ /* 0x000e620008000800 */
[----:B---3--:R-:W-:Y:S02]  /*2660*/  UIMAD.WIDE.U32 UR10, UR38, UR12, URZ ;  /* 0x0000000c260a72a5 */ /* 0x008fe4000f8e00ff */
[----:B------:R-:W-:Y:S02]  /*2670*/  UIMAD.WIDE.U32 UR8, UR37, UR15, URZ ;  /* 0x0000000f250872a5 */ /* 0x000fe4000f8e00ff */
[----:B----4-:R-:W-:Y:S02]  /*2680*/  UISETP.NE.AND UP2, UPT, UR16, 0x1, UPT ;  /* 0x000000011000788c */ /* 0x010fe4000bf45270 */
[----:B------:R-:W-:Y:S01]  /*2690*/  UISETP.NE.AND UP0, UPT, UR14, 0x1, UPT ;  /* 0x000000010e00788c */ /* 0x000fe2000bf05270 */
[----:B------:R-:W-:-:S02]  /*26a0*/  UMOV UR6, UR11 ;  /* 0x0000000b00067c82 */ /* 0x000fc40008000000 */
[----:B------:R-:W-:Y:S01]  /*26b0*/  UMOV UR4, UR9 ;  /* 0x0000000900047c82 */ /* 0x000fe20008000000 */
[----:B------:R-:W-:Y:S02]  /*26c0*/  USHF.R.U32.HI UR6, URZ, UR13, UR6 ;  /* 0x0000000dff067299 */ /* 0x000fe40008011606 */
[----:B-1----:R-:W-:Y:S02]  /*26d0*/  USHF.R.U32.HI UR4, URZ, UR17, UR4 ;  /* 0x00000011ff047299 */ /* 0x002fe40008011604 */
[----:B------:R-:W-:Y:S02]  /*26e0*/  USEL UR6, UR38, UR6, !UP2 ;  /* 0x0000000626067287 */ /* 0x000fe4000d000000 */
[----:B------:R-:W-:-:S04]  /*26f0*/  USEL UR4, UR37, UR4, !UP0 ;  /* 0x0000000425047287 */ /* 0x000fc8000c000000 */
[----:B------:R-:W-:Y:S02]  /*2700*/  UIADD3 UR8, UPT, UPT, UR6, -UR4, URZ ;  /* 0x8000000406087290 */ /* 0x000fe4000fffe0ff */
[----:B------:R-:W-:Y:S02]  /*2710*/  UIADD3 UR4, UPT, UPT, -UR6, UR4, URZ ;  /* 0x0000000406047290 */ /* 0x000fe4000fffe1ff */
[----:B------:R-:W-:Y:S02]  /*2720*/  UIMAD UR37, UR8, UR14, UR37 ;  /* 0x0000000e082572a4 */ /* 0x000fe4000f8e0225 */
[----:B------:R-:W-:-:S12]  /*2730*/  UIMAD UR38, UR4, UR16, UR38 ;  /* 0x00000010042672a4 */ /* 0x000fd8000f8e0226 */
.L_x_42:
[----:B------:R-:W-:Y:S01]  /*2740*/  VIADD R11, R11, 0x1 ;  /* 0x000000010b0b7836 */ /* 0x000fe20000000000 */
[----:B------:R-:W-:Y:S02]  /*2750*/  R2UR UR6, R84 ;  /* 0x00000000540672ca */ /* 0x000fe400000e0000 */
[----:B------:R-:W-:Y:S02]  /*2760*/  R2UR UR4, R83 ;  /* 0x00000000530472ca */ /* 0x000fe400000e0000 */
[C---:B------:R-:W-:Y:S02]  /*2770*/  ISETP.NE.AND P0, PT, R11.reuse, 0x2, PT ;  /* 0x000000020b00780c */ /* 0x040fe40003f05270 */
[----:B------:R-:W-:Y:S02]  /*2780*/  PLOP3.LUT P1, PT, PT, PT, PT, 0x80, 0x8 ;  /* 0x000000000008781c */ /* 0x000fe40003f2f070 */
[----:B------:R-:W-:Y:S02]  /*2790*/  SEL R3, RZ, 0x1, P0 ;  /* 0x00000001ff037807 */ /* 0x000fe40000000000 */
[----:B------:R-:W-:-:S02]  /*27a0*/  SEL R11, R11, RZ, P0 ;  /* 0x000000ff0b0b7207 */ /* 0x000fc40000000000 */
[----:B------:R-:W-:Y:S01]  /*27b0*/  LOP3.LUT R10, R10, R3, RZ, 0x3c, !PT ;  /* 0x000000030a0a7212 */ /* 0x000fe200078e3cff */
[----:B------:R-:W-:Y:S02]  /*27c0*/  UIADD3 UR30, UPT, UPT, UR38, UR6, URZ ;  /* 0x00000006261e7290 */ /* 0x000fe4000fffe0ff */
[----:B------:R-:W-:Y:S01]  /*27d0*/  UIADD3 UR31, UPT, UPT, UR37, UR4, URZ ;  /* 0x00000004251f7290 */ /* 0x000fe2000fffe0ff */
[----:B------:R-:W-:Y:S11]  /*27e0*/  BRA.U UP1, `(.L_x_43) ;  /* 0xfffffff101507547 */ /* 0x000ff6000b83ffff */
[----:B------:R-:W-:Y:S01]  /*27f0*/  UIADD3 UR7, UPT, UPT, UR7, 0x48, URZ ;  /* 0x0000004807077890 */ /* 0x000fe2000fffe0ff */
[----:B------:R-:W-:-:S03]  /*2800*/  SHF.L.U32 R3, R12, 0x1f, RZ ;  /* 0x0000001f0c037819 */ /* 0x000fc600000006ff */
[----:B------:R-:W-:-:S09]  /*2810*/  ULEA UR4, UR5, UR7, 0x3 ;  /* 0x0000000705047291 */ /* 0x000fd2000f8e18ff */
[----:B------:R-:W3:Y:S02]  /*2820*/  SYNCS.PHASECHK.TRANS64.TRYWAIT P0, [UR4], R3 ;  /* 0x00000003ff0075a7 */ /* 0x000ee40008001104 */
[----:B---3--:R-:W-:Y:S05]  /*2830*/  @!P0 BRA `(.L_x_44) ;  /* 0x00000070009c8947 */ /* 0x008fea0003800000 */
.L_x_149:
[----:B------:R-:W-:-:S04]  /*2840*/  UIADD3 UR4, UPT, UPT, UR5, 0x1, URZ ;  /* 0x0000000105047890 */ /* 0x000fc8000fffe0ff */
[----:B------:R-:W-:-:S04]  /*2850*/  UISETP.NE.AND UP0, UPT, UR4, 0x9, UPT ;  /* 0x000000090400788c */ /* 0x000fc8000bf05270 */
[----:B------:R-:W-:Y:S02]  /*2860*/  USEL UR6, URZ, 0x1, UP0 ;  /* 0x00000001ff067887 */ /* 0x000fe40008000000 */
[----:B------:R-:W-:-:S04]  /*2870*/  USEL UR4, UR4, URZ, UP0 ;  /* 0x000000ff04047287 */ /* 0x000fc80008000000 */
[----:B------:R-:W-:Y:S01]  /*2880*/  ULEA UR5, UR4, UR7, 0x3 ;  /* 0x0000000704057291 */ /* 0x000fe2000f8e18ff */
[----:B------:R-:W-:-:S04]  /*2890*/  LOP3.LUT R2, R12, UR6, RZ, 0x3c, !PT ;  /* 0x000000060c027c12 */ /* 0x000fc8000f8e3cff */
[----:B-1----:R-:W-:-:S04]  /*28a0*/  SHF.L.U32 R3, R2, 0x1f, RZ ;  /* 0x0000001f02037819 */ /* 0x002fc800000006ff */
[----:B------:R-:W1:Y:S02]  /*28b0*/  SYNCS.PHASECHK.TRANS64.TRYWAIT P0, [UR5], R3 ;  /* 0x00000003ff0075a7 */ /* 0x000e640008001105 */
[----:B-1----:R-:W-:Y:S05]  /*28c0*/  @!P0 BRA `(.L_x_45) ;  /* 0x0000007000908947 */ /* 0x002fea0003800000 */
.L_x_151:
        /* <DEDUP_REMOVED lines=9> */
.L_x_153:
        /* <DEDUP_REMOVED lines=9> */
.L_x_155:
        /* <DEDUP_REMOVED lines=9> */
.L_x_157:
        /* <DEDUP_REMOVED lines=9> */
.L_x_159:
        /* <DEDUP_REMOVED lines=9> */
.L_x_161:
        /* <DEDUP_REMOVED lines=9> */
.L_x_163:
[----:B------:R-:W-:-:S04]  /*2c30*/  UIADD3 UR4, UPT, UPT, UR4, 0x1, URZ ;  /* 0x0000000104047890 */ /* 0x000fc8000fffe0ff */
[----:B------:R-:W-:-:S04]  /*2c40*/  UISETP.NE.AND UP0, UPT, UR4, 0x9, UPT ;  /* 0x000000090400788c */ /* 0x000fc8000bf05270 */
[----:B------:R-:W-:Y:S02]  /*2c50*/  USEL UR5, URZ, 0x1, UP0 ;  /* 0x00000001ff057887 */ /* 0x000fe40008000000 */
[----:B------:R-:W-:-:S04]  /*2c60*/  USEL UR4, UR4, URZ, UP0 ;  /* 0x000000ff04047287 */ /* 0x000fc80008000000 */
[----:B------:R-:W-:Y:S01]  /*2c70*/  ULEA UR4, UR4, UR7, 0x3 ;  /* 0x0000000704047291 */ /* 0x000fe2000f8e18ff */
[----:B-1----:R-:W-:-:S04]  /*2c80*/  LOP3.LUT R3, R2, UR5, RZ, 0x3c, !PT ;  /* 0x0000000502037c12 */ /* 0x002fc8000f8e3cff */
[----:B------:R-:W-:Y:S01]  /*2c90*/  SHF.L.U32 R3, R3, 0x1f, RZ ;  /* 0x0000001f03037819 */ /* 0x000fe200000006ff */
[----:B------:R-:W-:-:S07]  /*2ca0*/  IMAD.U32 R0, RZ, RZ, UR4 ;  /* 0x00000004ff007e24 */ /* 0x000fce000f8e00ff */
.L_x_52:
[----:B-1----:R1:W3:Y:S02]  /*2cb0*/  SYNCS.PHASECHK.TRANS64.TRYWAIT P0, [R0+URZ], R3 ;  /* 0x00000003000075a7 */ /* 0x0022e400080011ff */
[----:B---3--:R-:W-:Y:S05]  /*2cc0*/  @!P0 NANOSLEEP.SYNCS 0x989680 ;  /* 0x009896800000895d */ /* 0x008fea0003900000 */
[----:B------:R-:W3:Y:S02]  /*2cd0*/  @!P0 SYNCS.PHASECHK.TRANS64 P0, [R0+URZ], R3 ;  /* 0x00000003000085a7 */ /* 0x000ee400080010ff */
[----:B--23--:R-:W-:Y:S05]  /*2ce0*/  @P0 EXIT ;  /* 0x000000000000094d */ /* 0x00cfea0003800000 */
[----:B------:R-:W-:Y:S05]  /*2cf0*/  BRA `(.L_x_52) ;  /* 0xfffffffc00ec7947 */ /* 0x000fea000383ffff */
.L_x_23:
[----:B------:R-:W2:Y:S02]  /*2d00*/  S2UR UR4, SR_CgaCtaId ;  /* 0x00000000000479c3 */ /* 0x000ea40000008800 */
[----:B--2---:R-:W-:-:S04]  /*2d10*/  UISETP.NE.AND UP0, UPT, UR4, URZ, UPT ;  /* 0x000000ff0400728c */ /* 0x004fc8000bf05270 */
[----:B------:R-:W-:-:S09]  /*2d20*/  UISETP.NE.OR UP0, UPT, UR18, 0x1, UP0 ;  /* 0x000000011200788c */ /* 0x000fd20008705670 */
[----:B------:R-:W-:Y:S05]  /*2d30*/  BRA.U UP0, `(.L_x_53) ;  /* 0x00000005004c7547 */ /* 0x000fea000b800000 */
[----:B------:R-:W2:Y:S01]  /*2d40*/  S2UR UR5, SR_CgaCtaId ;  /* 0x00000000000579c3 */ /* 0x000ea20000008800 */
[----:B------:R-:W-:Y:S01]  /*2d50*/  UMOV UR4, 0x400 ;  /* 0x0000040000047882 */ /* 0x000fe20000000000 */
[----:B------:R-:W-:Y:S01]  /*2d60*/  ISETP.GE.U32.AND P2, PT, R0, 0x2, PT ;  /* 0x000000020000780c */ /* 0x000fe20003f46070 */
[----:B------:R-:W-:Y:S01]  /*2d70*/  IMAD.MOV.U32 R12, RZ, RZ, 0x1 ;  /* 0x00000001ff0c7424 */ /* 0x000fe200078e00ff */
[----:B------:R-:W-:Y:S02]  /*2d80*/  CS2R R10, SRZ ;  /* 0x00000000000a7805 */ /* 0x000fe4000001ff00 */
[----:B------:R-:W-:Y:S01]  /*2d90*/  CS2R R8, SRZ ;  /* 0x0000000000087805 */ /* 0x000fe2000001ff00 */
[----:B--2---:R-:W-:-:S03]  /*2da0*/  ULEA UR6, UR5, UR4, 0x18 ;  /* 0x0000000405067291 */ /* 0x004fc6000f8ec0ff */
[----:B------:R-:W-:-:S09]  /*2db0*/  UMOV UR5, URZ ;  /* 0x000000ff00057c82 */ /* 0x000fd20008000000 */
.L_x_57:
[----:B------:R-:W-:Y:S02]  /*2dc0*/  LEA R2, R8, UR6, 0x3 ;  /* 0x0000000608027c11 */ /* 0x000fe4000f8e18ff */
[----:B------:R-:W-:-:S03]  /*2dd0*/  SHF.L.U32 R5, R9, 0x1f, RZ ;  /* 0x0000001f09057819 */ /* 0x000fc600000006ff */
[----:B------:R-:W-:Y:S01]  /*2de0*/  VIADD R4, R2, 0x150 ;  /* 0x0000015002047836 */ /* 0x000fe20000000000 */
[----:B------:R-:W2:Y:S02]  /*2df0*/  SYNCS.PHASECHK.TRANS64.TRYWAIT P0, [R2+URZ+0x140], R5 ;  /* 0x00014005020075a7 */ /* 0x000ea400080011ff */
[----:B--2---:R-:W-:Y:S05]  /*2e00*/  @!P0 BRA `(.L_x_54) ;  /* 0x0000006c00e88947 */ /* 0x004fea0003800000 */
.L_x_164:
[----:B------:R-:W-:Y:S01]  /*2e10*/  ULEA UR4, UR5, UR6, 0x3 ;  /* 0x0000000605047291 */ /* 0x000fe2000f8e18ff */
[----:B------:R-:W-:Y:S02]  /*2e20*/  PRMT R4, RZ, 0x654, R4 ;  /* 0x00000654ff047816 */ /* 0x000fe40000000004 */
[----:B--2---:R-:W-:Y:S01]  /*2e30*/  SHF.L.U32 R5, R12, 0x1f, RZ ;  /* 0x0000001f0c057819 */ /* 0x004fe200000006ff */
[----:B------:R-:W-:Y:S01]  /*2e40*/  UIADD3 UR7, UPT, UPT, UR4, 0xe0, URZ ;  /* 0x000000e004077890 */ /* 0x000fe2000fffe0ff */
[----:B------:R2:W-:Y:S05]  /*2e50*/  SYNCS.ARRIVE.TRANS64.RED.A1T0 RZ, [R4+URZ], RZ ;  /* 0x000000ff04ff79a7 */ /* 0x0005ea00081004ff */
[----:B------:R-:W-:Y:S01]  /*2e60*/  IMAD.U32 R7, RZ, RZ, UR7 ;  /* 0x00000007ff077e24 */ /* 0x000fe2000f8e00ff */
[----:B------:R-:W3:Y:S04]  /*2e70*/  SYNCS.PHASECHK.TRANS64.TRYWAIT P0, [UR4+0xf0], R5 ;  /* 0x0000f005ff0075a7 */ /* 0x000ee80008001104 */
[----:B------:R-:W-:Y:S01]  /*2e80*/  PRMT R6, R0, 0x654, R7 ;  /* 0x0000065400067816 */ /* 0x000fe20000000007 */
[----:B--2---:R-:W-:Y:S01]  /*2e90*/  @!P2 IMAD.MOV.U32 R4, RZ, RZ, 0x10 ;  /* 0x00000010ff04a424 */ /* 0x004fe200078e00ff */
[----:B---3--:R-:W-:Y:S06]  /*2ea0*/  @!P0 BRA `(.L_x_55) ;  /* 0x0000006c00d48947 */ /* 0x008fec0003800000 */
.L_x_166:
[----:B------:R-:W-:Y:S01]  /*2eb0*/  ULEA UR8, UR5, UR6, 0x4 ;  /* 0x0000000605087291 */ /* 0x000fe2000f8e20ff */
[----:B------:R-:W-:Y:S01]  /*2ec0*/  SEL R3, R6, R3, !P2 ;  /* 0x0000000306037207 */ /* 0x000fe20005000000 */
[----:B------:R-:W-:Y:S01]  /*2ed0*/  UIADD3 UR9, UPT, UPT, UR4, 0xe0, URZ ;  /* 0x000000e004097890 */ /* 0x000fe2000fffe0ff */
[----:B--2---:R-:W-:Y:S01]  /*2ee0*/  LEA R2, R11, UR6, 0x3 ;  /* 0x000000060b027c11 */ /* 0x004fe2000f8e18ff */
[----:B------:R-:W-:Y:S01]  /*2ef0*/  UIADD3 UR8, UPT, UPT, UR8, 0x170, URZ ;  /* 0x0000017008087890 */ /* 0x000fe2000fffe0ff */
[----:B------:R-:W-:Y:S01]  /*2f00*/  SHF.L.U32 R5, R10, 0x1f, RZ ;  /* 0x0000001f0a057819 */ /* 0x000fe200000006ff */
[----:B------:R2:W-:Y:S01]  /*2f10*/  @!P2 SYNCS.ARRIVE.TRANS64.RED RZ, [R3+URZ], R4 ;  /* 0x0000000403ffa9a7 */ /* 0x0005e200080004ff */
[----:B------:R-:W-:Y:S01]  /*2f20*/  UIADD3 UR4, UPT, UPT, UR5, 0x1, URZ ;  /* 0x0000000105047890 */ /* 0x000fe2000fffe0ff */
[----:B------:R-:W-:-:S03]  /*2f30*/  VIADD R8, R8, 0x1 ;  /* 0x0000000108087836 */ /* 0x000fc60000000000 */
[----:B------:R-:W-:Y:S02]  /*2f40*/  UISETP.NE.AND UP0, UPT, UR4, 0x2, UPT ;  /* 0x000000020400788c */ /* 0x000fe4000bf05270 */
[----:B------:R-:W-:Y:S06]  /*2f50*/  UGETNEXTWORKID.BROADCAST [UR8], [UR9] ;  /* 0x00000000080073ca */ /* 0x000fec0008000100 */
[----:B------:R-:W-:Y:S01]  /*2f60*/  USEL UR7, URZ, 0x1, UP0 ;  /* 0x00000001ff077887 */ /* 0x000fe20008000000 */
[----:B------:R-:W-:Y:S01]  /*2f70*/  ISETP.NE.AND P0, PT, R8, 0x2, PT ;  /* 0x000000020800780c */ /* 0x000fe20003f05270 */
[----:B------:R-:W-:Y:S01]  /*2f80*/  USEL UR5, UR4, URZ, UP0 ;  /* 0x000000ff04057287 */ /* 0x000fe20008000000 */
[----:B------:R-:W3:Y:S03]  /*2f90*/  SYNCS.PHASECHK.TRANS64.TRYWAIT P1, [R2+URZ+0xe0], R5 ;  /* 0x0000e005020075a7 */ /* 0x000ee600080211ff */
[----:B------:R-:W-:Y:S01]  /*2fa0*/  LOP3.LUT R12, R12, UR7, RZ, 0x3c, !PT ;  /* 0x000000070c0c7c12 */ /* 0x000fe2000f8e3cff */
[----:B--23--:R-:W-:Y:S07]  /*2fb0*/  @!P1 BRA `(.L_x_56) ;  /* 0x0000006c00a89947 */ /* 0x00cfee0003800000 */
.L_x_167:
[C---:B------:R-:W-:Y:S01]  /*2fc0*/  LEA R4, R11.reuse, UR6, 0x4 ;  /* 0x000000060b047c11 */ /* 0x040fe2000f8e20ff */
[----:B--2---:R-:W-:Y:S01]  /*2fd0*/  VIADD R2, R2, 0xf0 ;  /* 0x000000f002027836 */ /* 0x004fe20000000000 */
[----:B------:R-:W-:Y:S01]  /*2fe0*/  SEL R8, R8, RZ, P0 ;  /* 0x000000ff08087207 */ /* 0x000fe20000000000 */
[----:B------:R-:W-:-:S03]  /*2ff0*/  VIADD R11, R11, 0x1 ;  /* 0x000000010b0b7836 */ /* 0x000fc60000000000 */
[----:B------:R-:W2:Y:S01]  /*3000*/  LDS.128 R4, [R4+0x170] ;  /* 0x0001700004047984 */ /* 0x000ea20000000c00 */
[----:B------:R-:W-:Y:S02]  /*3010*/  PRMT R2, RZ, 0x654, R2 ;  /* 0x00000654ff027816 */ /* 0x000fe40000000002 */
[C---:B------:R-:W-:Y:S01]  /*3020*/  ISETP.NE.AND P1, PT, R11.reuse, 0x2, PT ;  /* 0x000000020b00780c */ /* 0x040fe20003f25270 */
[----:B------:R-:W-:Y:S01]  /*3030*/  @!PT LDS RZ, [RZ] ;  /* 0x00000000fffff984 */ /* 0x000fe20000000800 */
[----:B------:R-:W-:Y:S01]  /*3040*/  @!PT LDS RZ, [RZ] ;  /* 0x00000000fffff984 */ /* 0x000fe20000000800 */
[----:B------:R-:W-:Y:S01]  /*3050*/  @!PT LDS RZ, [RZ] ;  /* 0x00000000fffff984 */ /* 0x000fe20000000800 */
[----:B------:R-:W-:Y:S01]  /*3060*/  @!PT LDS RZ, [RZ] ;  /* 0x00000000fffff984 */ /* 0x000fe20000000800 */
[----:B------:R3:W-:Y:S06]  /*3070*/  MEMBAR.ALL.CTA ;  /* 0x0000000000007992 */ /* 0x0007ec0000008000 */
[----:B---3--:R-:W3:Y:S01]  /*3080*/  FENCE.VIEW.ASYNC.S ;  /* 0x00000000000073c6 */ /* 0x008ee20000000000 */
[----:B------:R-:W-:Y:S01]  /*3090*/  SEL R11, R11, RZ, P1 ;  /* 0x000000ff0b0b7207 */ /* 0x000fe20000800000 */
[----:B---3--:R3:W-:Y:S01]  /*30a0*/  SYNCS.ARRIVE.TRANS64.RED.A1T0 RZ, [R2+URZ], RZ ;  /* 0x000000ff02ff79a7 */ /* 0x0087e200081004ff */
[----:B--2---:R-:W-:-:S02]  /*30b0*/  LOP3.LUT P3, RZ, R6, 0x1, RZ, 0xc0, !PT ;  /* 0x0000000106ff7812 */ /* 0x004fc4000786c0ff */
[----:B------:R-:W-:-:S04]  /*30c0*/  SEL R5, RZ, 0x1, P1 ;  /* 0x00000001ff057807 */ /* 0x000fc80000800000 */
[----:B------:R-:W-:Y:S02]  /*30d0*/  LOP3.LUT R10, R10, R5, RZ, 0x3c, !PT ;  /* 0x000000050a0a7212 */ /* 0x000fe400078e3cff */
[----:B---3--:R-:W-:-:S04]  /*30e0*/  SEL R2, RZ, 0x1, P0 ;  /* 0x00000001ff027807 */ /* 0x008fc80000000000 */
[----:B------:R-:W-:Y:S01]  /*30f0*/  LOP3.LUT R9, R9, R2, RZ, 0x3c, !PT ;  /* 0x0000000209097212 */ /* 0x000fe200078e3cff */
[----:B------:R-:W-:Y:S06]  /*3100*/  @P3 BRA `(.L_x_57) ;  /* 0xfffffffc002c3947 */ /* 0x000fec000383ffff */
[----:B------:R-:W-:Y:S01]  /*3110*/  ULEA UR4, UR5, UR6, 0x3 ;  /* 0x0000000605047291 */ /* 0x000fe2000f8e18ff */
[----:B------:R-:W-:-:S08]  /*3120*/  SHF.L.U32 R3, R12, 0x1f, RZ ;  /* 0x0000001f0c037819 */ /* 0x000fd000000006ff */
[----:B------:R-:W2:Y:S02]  /*3130*/  SYNCS.PHASECHK.TRANS64 P0, [UR4+0xf0], R3 ;  /* 0x0000f003ff0075a7 */ /* 0x000ea40008001004 */
[----:B--2---:R-:W-:Y:S05]  /*3140*/  @P0 BRA `(.L_x_58) ;  /* 0x0000000000080947 */ /* 0x004fea0003800000 */
[----:B------:R-:W2:Y:S02]  /*3150*/  SYNCS.PHASECHK.TRANS64.TRYWAIT P0, [UR4+0xf0], R3 ;  /* 0x0000f003ff0075a7 */ /* 0x000ea40008001104 */
[----:B--2---:R-:W-:Y:S05]  /*3160*/  @!P0 BRA `(.L_x_59) ;  /* 0x0000006c00508947 */ /* 0x004fea0003800000 */
.L_x_58:
[----:B------:R-:W-:-:S04]  /*3170*/  UIADD3 UR7, UPT, UPT, UR5, 0x1, URZ ;  /* 0x0000000105077890 */ /* 0x000fc8000fffe0ff */
[----:B------:R-:W-:-:S04]  /*3180*/  UISETP.NE.AND UP0, UPT, UR7, 0x2, UPT ;  /* 0x000000020700788c */ /* 0x000fc8000bf05270 */
[----:B------:R-:W-:Y:S02]  /*3190*/  USEL UR8, URZ, 0x1, UP0 ;  /* 0x00000001ff087887 */ /* 0x000fe40008000000 */
[----:B------:R-:W-:-:S04]  /*31a0*/  USEL UR7, UR7, URZ, UP0 ;  /* 0x000000ff07077287 */ /* 0x000fc80008000000 */
[----:B------:R-:W-:Y:S01]  /*31b0*/  ULEA UR7, UR7, UR6, 0x3 ;  /* 0x0000000607077291 */ /* 0x000fe2000f8e18ff */
[----:B--2---:R-:W-:-:S04]  /*31c0*/  LOP3.LUT R3, R12, UR8, RZ, 0x3c, !PT ;  /* 0x000000080c037c12 */ /* 0x004fc8000f8e3cff */
[----:B------:R-:W-:-:S04]  /*31d0*/  SHF.L.U32 R0, R3, 0x1f, RZ ;  /* 0x0000001f03007819 */ /* 0x000fc800000006ff */
[----:B------:R-:W2:Y:S02]  /*31e0*/  SYNCS.PHASECHK.TRANS64 P0, [UR7+0xf0], R0 ;  /* 0x0000f000ff0075a7 */ /* 0x000ea40008001007 */
[----:B-12---:R-:W-:Y:S05]  /*31f0*/  @P0 EXIT ;  /* 0x000000000000094d */ /* 0x006fea0003800000 */
[----:B------:R-:W-:Y:S02]  /*3200*/  SHF.L.U32 R3, R3, 0x1f, RZ ;  /* 0x0000001f03037819 */ /* 0x000fe400000006ff */
[----:B------:R-:W-:-:S07]  /*3210*/  MOV R0, UR7 ;  /* 0x0000000700007c02 */ /* 0x000fce0008000f00 */
.L_x_60:
[----:B-1----:R1:W2:Y:S02]  /*3220*/  SYNCS.PHASECHK.TRANS64.TRYWAIT P0, [R0+URZ+0xf0], R3 ;  /* 0x0000f003000075a7 */ /* 0x0022a400080011ff */
[----:B--2---:R-:W-:Y:S05]  /*3230*/  @!P0 NANOSLEEP.SYNCS 0x989680 ;  /* 0x009896800000895d */ /* 0x004fea0003900000 */
[----:B------:R-:W2:Y:S02]  /*3240*/  @!P0 SYNCS.PHASECHK.TRANS64 P0, [R0+URZ+0xf0], R3 ;  /* 0x0000f003000085a7 */ /* 0x000ea400080010ff */
[----:B--2---:R-:W-:Y:S05]  /*3250*/  @P0 EXIT ;  /* 0x000000000000094d */ /* 0x004fea0003800000 */
[----:B------:R-:W-:Y:S05]  /*3260*/  BRA `(.L_x_60) ;  /* 0xfffffffc00ec7947 */ /* 0x000fea000383ffff */
.L_x_53:
[----:B------:R-:W-:Y:S05]  /*3270*/  BRA.U UP5, `(.L_x_61) ;  /* 0x0000000d05a07547 */ /* 0x000fea000b800000 */
[----:B------:R-:W2:Y:S01]  /*3280*/  S2UR UR7, SR_CgaCtaId ;  /* 0x00000000000779c3 */ /* 0x000ea20000008800 */
[----:B------:R-:W-:Y:S01]  /*3290*/  UMOV UR4, 0x40 ;  /* 0x0000004000047882 */ /* 0x000fe20000000000 */
[----:B------:R-:W-:Y:S01]  /*32a0*/  NOP ;  /* 0x0000000000007918 */ /* 0x000fe20000000000 */
[----:B------:R-:W-:Y:S01]  /*32b0*/  UMOV UR6, 0x400 ;  /* 0x0000040000067882 */ /* 0x000fe20000000000 */
[----:B--2---:R-:W-:Y:S02]  /*32c0*/  ULEA UR5, UR7, UR4, 0x18 ;  /* 0x0000000407057291 */ /* 0x004fe4000f8ec0ff */
[----:B------:R-:W-:-:S07]  /*32d0*/  ULEA UR6, UR7, UR6, 0x18 ;  /* 0x0000000607067291 */ /* 0x000fce000f8ec0ff */
[----:B------:R-:W2:Y:S02]  /*32e0*/  LDS.U8 R0, [UR5+0x1c] ;  /* 0x00001c05ff007984 */ /* 0x000ea40008000000 */
[----:B--2---:R-:W-:-:S13]  /*32f0*/  ISETP.NE.AND P0, PT, R0, RZ, PT ;  /* 0x000000ff0000720c */ /* 0x004fda0003f05270 */
[----:B------:R-:W-:Y:S05]  /*3300*/  @P0 BRA `(.L_x_62) ;  /* 0x0000000000580947 */ /* 0x000fea0003800000 */
[----:B------:R-:W-:-:S13]  /*3310*/  ELECT P0, URZ, PT ;  /* 0x0000000000ff782f */ /* 0x000fda0003800000 */
[----:B------:R-:W-:Y:S05]  /*3320*/  @!P0 BRA `(.L_x_63) ;  /* 0x0000000000608947 */ /* 0x000fea0003800000 */
[----:B------:R-:W-:Y:S01]  /*3330*/  UMOV UR4, 0x10 ;  /* 0x0000001000047882 */ /* 0x000fe20000000000 */
[----:B------:R-:W-:Y:S01]  /*3340*/  HFMA2 R0, -RZ, RZ, 0, 5.9604644775390625e-08 ;  /* 0x00000001ff007431 */ /* 0x000fe200000001ff */
[----:B------:R-:W-:-:S03]  /*3350*/  MOV R3, 0xffff ;  /* 0x0000ffff00037802 */ /* 0x000fc60000000f00 */
[----:B------:R-:W-:Y:S04]  /*3360*/  DEPBAR.LE SB2, 0x36 ;  /* 0x0000ad800000791a */ /* 0x000fe80000000000 */
[----:B------:R-:W2:Y:S02]  /*3370*/  UTCATOMSWS.FIND_AND_SET.ALIGN UP0, UR4, UR4 ;  /* 0x00000004000475e3 */ /* 0x000ea40008000800 */
[----:B--2---:R-:W-:Y:S01]  /*3380*/  MOV R4, UR4 ;  /* 0x0000000400047c02 */ /* 0x004fe20008000f00 */
[----:B------:R-:W-:Y:S06]  /*3390*/  BRA.U UP0, `(.L_x_64) ;  /* 0x0000000100187547 */ /* 0x000fec000b800000 */
.L_x_65:
[----:B------:R-:W-:Y:S05]  /*33a0*/  NANOSLEEP 0x64 ;  /* 0x000000640000795d */ /* 0x000fea0003800000 */
[----:B------:R-:W-:-:S05]  /*33b0*/  UMOV UR4, 0x10 ;  /* 0x0000001000047882 */ /* 0x000fca0000000000 */
[----:B------:R-:W-:Y:S04]  /*33c0*/  DEPBAR.LE SB2, 0x36 ;  /* 0x0000ad800000791a */ /* 0x000fe80000000000 */
[----:B------:R-:W2:Y:S02]  /*33d0*/  UTCATOMSWS.FIND_AND_SET.ALIGN UP0, UR4, UR4 ;  /* 0x00000004000475e3 */ /* 0x000ea40008000800 */
[----:B--2---:R-:W-:Y:S01]  /*33e0*/  MOV R4, UR4 ;  /* 0x0000000400047c02 */ /* 0x004fe20008000f00 */
[----:B------:R-:W-:Y:S05]  /*33f0*/  BRA.U !UP0, `(.L_x_65) ;  /* 0xfffffffd08e87547 */ /* 0x000fea000b83ffff */
.L_x_64:
[-C--:B------:R-:W-:Y:S02]  /*3400*/  SHF.L.U32 R3, R3, R4.reuse, RZ ;  /* 0x0000000403037219 */ /* 0x080fe400000006ff */
[----:B------:R-:W-:Y:S01]  /*3410*/  SHF.L.U32 R0, R0, R4, RZ ;  /* 0x0000000400007219 */ /* 0x000fe200000006ff */
[----:B------:R-:W-:Y:S02]  /*3420*/  IMAD.SHL.U32 R4, R4, 0x20, RZ ;  /* 0x0000002004047824 */ /* 0x000fe400078e00ff */
[----:B------:R2:W-:Y:S04]  /*3430*/  ATOMS.OR RZ, [UR5+0x14], R3 ;  /* 0x00001403ffff798c */ /* 0x0005e8000b000005 */
[----:B------:R2:W-:Y:S04]  /*3440*/  ATOMS.OR RZ, [UR5+0x18], R0 ;  /* 0x00001800ffff798c */ /* 0x0005e8000b000005 */
[----:B------:R2:W-:Y:S01]  /*3450*/  STS [UR6+0x190], R4 ;  /* 0x00019004ff007988 */ /* 0x0005e20008000806 */
[----:B------:R-:W-:Y:S05]  /*3460*/  BRA `(.L_x_63) ;  /* 0x0000000000107947 */ /* 0x000fea0003800000 */
.L_x_62:
[----:B------:R-:W-:Y:S02]  /*3470*/  MOV R0, 0xffffffff ;  /* 0xffffffff00007802 */ /* 0x000fe40000000f00 */
[----:B------:R-:W-:-:S03]  /*3480*/  MOV R4, 0x34b0 ;  /* 0x000034b000047802 */ /* 0x000fc60000000f00 */
[----:B------:R2:W-:Y:S04]  /*3490*/  STS [UR6+0x190], R0 ;  /* 0x00019000ff007988 */ /* 0x0005e80008000806 */
[----:B-12--5:R-:W-:Y:S05]  /*34a0*/  CALL.REL.NOINC `($__internal_1_$__cuda_sm10x_tcgen05_guardrail_trap_phase_invalid_during_alloc) ;  /* 0x0000007000987944 */ /* 0x026fea0003c00000 */
.L_x_63:
[----:B------:R-:W-:Y:S05]  /*34b0*/  WARPSYNC.ALL ;  /* 0x0000000000007948 */ /* 0x000fea0003800000 */
[----:B------:R-:W3:Y:S01]  /*34c0*/  S2UR UR4, SR_CgaCtaId ;  /* 0x00000000000479c3 */ /* 0x000ee20000008800 */
[----:B------:R-:W-:Y:S01]  /*34d0*/  UMOV UR17, 0x400 ;  /* 0x0000040000117882 */ /* 0x000fe20000000000 */
[----:B------:R-:W-:-:S06]  /*34e0*/  NOP ;  /* 0x0000000000007918 */ /* 0x000fcc0000000000 */
[----:B------:R-:W-:Y:S06]  /*34f0*/  BAR.ARV 0x6, 0xa0 ;  /* 0x0182800000007b1d */ /* 0x000fec0000002000 */
[----:B------:R-:W4:Y:S01]  /*3500*/  LDCU UR5, c[0x0][0x38c] ;  /* 0x00007180ff0577ac */ /* 0x000f220008000800 */
[----:B------:R-:W-:Y:S01]  /*3510*/  LOP3.LUT R2, R2, 0xffff, RZ, 0xc0, !PT ;  /* 0x0000ffff02027812 */ /* 0x000fe200078ec0ff */
[----:B------:R-:W-:Y:S01]  /*3520*/  IMAD.MOV.U32 R11, RZ, RZ, 0x1 ;  /* 0x00000001ff0b7424 */ /* 0x000fe200078e00ff */
[----:B------:R-:W-:Y:S01]  /*3530*/  CS2R R8, SRZ ;  /* 0x0000000000087805 */ /* 0x000fe2000001ff00 */
[----:B------:R-:W1:Y:S01]  /*3540*/  LDCU UR8, c[0x0][0x38c] ;  /* 0x00007180ff0877ac */ /* 0x000e620008000800 */
[----:B------:R-:W-:Y:S01]  /*3550*/  R2UR UR19, R2 ;  /* 0x00000000021372ca */ /* 0x000fe200000e0000 */
[----:B------:R-:W-:Y:S01]  /*3560*/  IMAD.MOV.U32 R10, RZ, RZ, RZ ;  /* 0x000000ffff0a7224 */ /* 0x000fe200078e00ff */
[----:B------:R-:W-:Y:S01]  /*3570*/  UMOV UR22, URZ ;  /* 0x000000ff00167c82 */ /* 0x000fe20008000000 */
[----:B------:R-:W-:Y:S01]  /*3580*/  UMOV UR14, URZ ;  /* 0x000000ff000e7c82 */ /* 0x000fe20008000000 */
[----:B---3--:R-:W-:Y:S01]  /*3590*/  ULEA UR17, UR4, UR17, 0x18 ;  /* 0x0000001104117291 */ /* 0x008fe2000f8ec0ff */
[----:B------:R-:W-:Y:S01]  /*35a0*/  UMOV UR26, 0x0 ;  /* 0x00000000001a7882 */ /* 0x000fe20000000000 */
[----:B------:R-:W-:-:S02]  /*35b0*/  UMOV UR27, 0x4400490 ;  /* 0x04400490001b7882 */ /* 0x000fc40000000000 */
[----:B------:R-:W-:Y:S02]  /*35c0*/  UIADD3 UR6, UPT, UPT, UR17, 0x8800, URZ ;  /* 0x0000880011067890 */ /* 0x000fe4000fffe0ff */
[----:B------:R-:W-:Y:S02]  /*35d0*/  UIADD3 UR7, UPT, UPT, UR17, 0x11800, URZ ;  /* 0x0001180011077890 */ /* 0x000fe4000fffe0ff */
[----:B----4-:R-:W-:Y:S01]  /*35e0*/  UIADD3 UR5, UPT, UPT, UR5, 0x1f, URZ ;  /* 0x0000001f05057890 */ /* 0x010fe2000fffe0ff */
[----:B--2---:R-:W2:Y:S01]  /*35f0*/  LDS R0, [UR17+0x190] ;  /* 0x00019011ff007984 */ /* 0x004ea20008000800 */
[----:B------:R-:W-:Y:S02]  /*3600*/  USHF.R.U32.HI UR6, URZ, 0x4, UR6 ;  /* 0x00000004ff067899 */ /* 0x000fe40008011606 */
[----:B------:R-:W-:Y:S02]  /*3610*/  USHF.R.S32.HI UR4, URZ, 0x1f, UR5 ;  /* 0x0000001fff047899 */ /* 0x000fe40008011405 */
[----:B------:R-:W-:-:S02]  /*3620*/  ULOP3.LUT UR6, UR6, 0x3fff, URZ, 0xc0, !UPT ;  /* 0x00003fff06067892 */ /* 0x000fc4000f8ec0ff */
[----:B------:R-:W-:Y:S02]  /*3630*/  ULEA.HI UR4, UR4, UR5, URZ, 0x5 ;  /* 0x0000000504047291 */ /* 0x000fe4000f8f28ff */
[----:B------:R-:W-:Y:S02]  /*3640*/  USHF.R.U32.HI UR5, URZ, 0x4, UR7 ;  /* 0x00000004ff057899 */ /* 0x000fe40008011607 */
[----:B------:R-:W-:Y:S02]  /*3650*/  USHF.R.S32.HI UR28, URZ, 0x5, UR4 ;  /* 0x00000005ff1c7899 */ /* 0x000fe40008011404 */
[----:B------:R-:W-:Y:S02]  /*3660*/  ULOP3.LUT UR5, UR5, 0x3fff, URZ, 0xc0, !UPT ;  /* 0x00003fff05057892 */ /* 0x000fe4000f8ec0ff */
[----:B------:R-:W-:Y:S02]  /*3670*/  UISETP.LT.AND UP0, UPT, UR28, 0x1, UPT ;  /* 0x000000011c00788c */ /* 0x000fe4000bf01270 */
[----:B------:R-:W-:-:S02]  /*3680*/  ULOP3.LUT UR20, UR6, 0x10000, URZ, 0xfc, !UPT ;  /* 0x0001000006147892 */ /* 0x000fc4000f8efcff */
[----:B------:R-:W-:Y:S02]  /*3690*/  USEL UR29, UR28, 0x1, !UP0 ;  /* 0x000000011c1d7887 */ /* 0x000fe4000c000000 */
[----:B------:R-:W-:Y:S02]  /*36a0*/  ULOP3.LUT UR21, UR5, 0x10000, URZ, 0xfc, !UPT ;  /* 0x0001000005157892 */ /* 0x000fe4000f8efcff */
[----:B------:R-:W-:Y:S02]  /*36b0*/  UIADD3 UR29, UPT, UPT, -UR29, URZ, URZ ;  /* 0x000000ff1d1d7290 */ /* 0x000fe4000fffe1ff */
[----:B-1----:R-:W-:Y:S01]  /*36c0*/  UISETP.GE.AND UP4, UPT, UR8, 0x1, UPT ;  /* 0x000000010800788c */ /* 0x002fe2000bf86270 */
[----:B------:R-:W-:Y:S01]  /*36d0*/  UMOV UR24, 0x0 ;  /* 0x0000000000187882 */ /* 0x000fe20000000000 */
[----:B------:R-:W-:Y:S01]  /*36e0*/  UMOV UR25, 0x4400490 ;  /* 0x0440049000197882 */ /* 0x000fe20000000000 */
[----:B--2---:R-:W-:-:S15]  /*36f0*/  R2UR UR30, R0 ;  /* 0x00000000001e72ca */ /* 0x004fde00000e0000 */
.L_x_72:
[----:B------:R-:W-:Y:S02]  /*3700*/  LEA R0, R10, UR17, 0x3 ;  /* 0x000000110a007c11 */ /* 0x000fe4000f8e18ff */
[----:B------:R-:W-:Y:S02]  /*3710*/  SHF.L.U32 R5, R9, 0x1f, RZ ;  /* 0x0000001f09057819 */ /* 0x000fe400000006ff */
[----:B------:R-:W-:Y:S01]  /*3720*/  PLOP3.LUT P0, PT, PT, PT, UP4, 0x80, 0x8 ;  /* 0x000000000008781c */ /* 0x000fe20003f0f048 */
[----:B------:R-:W-:Y:S01]  /*3730*/  VIADD R3, R0, 0xf0 ;  /* 0x000000f000037836 */ /* 0x000fe20000000000 */
[----:B-1----:R-:W1:Y:S02]  /*3740*/  SYNCS.PHASECHK.TRANS64.TRYWAIT P1, [R0+URZ+0xe0], R5 ;  /* 0x0000e005000075a7 */ /* 0x002e6400080211ff */
[----:B-1-3--:R-:W-:Y:S09]  /*3750*/  @!P1 BRA `(.L_x_66) ;  /* 0x0000006400ec9947 */ /* 0x00aff20003800000 */
.L_x_169:
[----:B------:R-:W-:Y:S01]  /*3760*/  LEA R4, R10, UR17, 0x4 ;  /* 0x000000110a047c11 */ /* 0x000fe2000f8e20ff */
[----:B------:R-:W-:Y:S01]  /*3770*/  @UP4 ULEA UR4, UR14, UR17, 0x3 ;  /* 0x000000110e044291 */ /* 0x000fe2000f8e18ff */
[----:B------:R-:W-:Y:S01]  /*3780*/  PLOP3.LUT P2, PT, PT, PT, PT, 0x80, 0x8 ;  /* 0x000000000008781c */ /* 0x000fe20003f4f070 */
[----:B------:R-:W-:Y:S01]  /*3790*/  ULEA UR23, UR22, UR17, 0x3 ;  /* 0x0000001116177291 */ /* 0x000fe2000f8e18ff */
[----:B------:R-:W-:Y:S02]  /*37a0*/  PRMT R3, RZ, 0x654, R3 ;  /* 0x00000654ff037816 */ /* 0x000fe40000000003 */
[----:B-1----:R-:W1:Y:S01]  /*37b0*/  LDS.128 R4, [R4+0x170] ;  /* 0x0001700004047984 */ /* 0x002e620000000c00 */
[----:B------:R-:W-:Y:S02]  /*37c0*/  @P0 SHF.L.U32 R2, R8, 0x1f, RZ ;  /* 0x0000001f08020819 */ /* 0x000fe400000006ff */
[----:B------:R-:W-:Y:S01]  /*37d0*/  SHF.L.U32 R0, R11, 0x1f, RZ ;  /* 0x0000001f0b007819 */ /* 0x000fe200000006ff */
[----:B------:R-:W-:Y:S01]  /*37e0*/  @!PT LDS RZ, [RZ] ;  /* 0x00000000fffff984 */ /* 0x000fe20000000800 */
[----:B------:R-:W-:Y:S01]  /*37f0*/  @!PT LDS RZ, [RZ] ;  /* 0x00000000fffff984 */ /* 0x000fe20000000800 */
[----:B------:R-:W-:Y:S01]  /*3800*/  @!PT LDS RZ, [RZ] ;  /* 0x00000000fffff984 */ /* 0x000fe20000000800 */
[----:B------:R-:W-:Y:S01]  /*3810*/  @!PT LDS RZ, [RZ] ;  /* 0x00000000fffff984 */ /* 0x000fe20000000800 */
[----:B------:R2:W-:Y:S06]  /*3820*/  MEMBAR.ALL.CTA ;  /* 0x0000000000007992 */ /* 0x0005ec0000008000 */
[----:B--2---:R-:W2:Y:S02]  /*3830*/  FENCE.VIEW.ASYNC.S ;  /* 0x00000000000073c6 */ /* 0x004ea40000000000 */
[----:B--2---:R2:W-:Y:S01]  /*3840*/  SYNCS.ARRIVE.TRANS64.RED.A1T0 RZ, [R3+URZ], RZ ;  /* 0x000000ff03ff79a7 */ /* 0x0045e200081004ff */
[----:B------:R2:W3:Y:S01]  /*3850*/  @P0 SYNCS.PHASECHK.TRANS64.TRYWAIT P2, [UR4], R2 ;  /* 0x00000002ff0005a7 */ /* 0x0004e20008041104 */
[----:B------:R-:W-:Y:S01]  /*3860*/  ULEA.HI UR4, UR22, UR22, URZ, 0x1 ;  /* 0x0000001616047291 */ /* 0x000fe2000f8f08ff */
[----:B-1----:R-:W-:-:S03]  /*3870*/  LOP3.LUT P1, RZ, R6, 0x1, RZ, 0xc0, !PT ;  /* 0x0000000106ff7812 */ /* 0x002fc6000782c0ff */
[----:B------:R-:W-:Y:S02]  /*3880*/  USHF.L.U32 UR18, UR4, 0x7, URZ ;  /* 0x0000000704127899 */ /* 0x000fe400080006ff */
[----:B------:R-:W-:Y:S02]  /*3890*/  ULOP3.LUT UR4, UR4, 0xffe, URZ, 0xc0, !UPT ;  /* 0x00000ffe04047892 */ /* 0x000fe4000f8ec0ff */
[----:B------:R-:W-:Y:S02]  /*38a0*/  ULOP3.LUT UR18, UR18, 0xffffff00, URZ, 0xc0, !UPT ;  /* 0xffffff0012127892 */ /* 0x000fe4000f8ec0ff */
[----:B------:R-:W-:Y:S02]  /*38b0*/  UIADD3 UR4, UPT, UPT, -UR4, UR22, URZ ;  /* 0x0000001604047290 */ /* 0x000fe4000fffe1ff */
[----:B------:R-:W-:Y:S01]  /*38c0*/  UIADD3 UR18, UPT, UPT, UR30, UR18, URZ ;  /* 0x000000121e127290 */ /* 0x000fe2000fffe0ff */
[----:B------:R-:W1:Y:S03]  /*38d0*/  SYNCS.PHASECHK.TRANS64.TRYWAIT P0, [UR23+0x120], R0 ;  /* 0x00012000ff0075a7 */ /* 0x000e660008001117 */
[----:B------:R-:W-:Y:S01]  /*38e0*/  ULEA UR18, UR4, UR18, 0x14 ;  /* 0x0000001204127291 */ /* 0x000fe2000f8ea0ff */
[----:B-123--:R-:W-:Y:S11]  /*38f0*/  @!P0 BRA `(.L_x_67) ;  /* 0x0000006400988947 */ /* 0x00eff60003800000 */
.L_x_171:
[----:B------:R-:W-:Y:S01]  /*3900*/  IADD3 R10, PT, PT, R10, 0x1, RZ ;  /* 0x000000010a0a7810 */ /* 0x000fe20007ffe0ff */
[----:B------:R-:W-:Y:S06]  /*3910*/  BRA.U !UP4, `(.L_x_68) ;  /* 0x000000010c987547 */ /* 0x000fec000b800000 */
[----:B------:R-:W-:Y:S01]  /*3920*/  UPLOP3.LUT UP2, UPT, UPT, UPT, UPT, 0x40, 0x4 ;  /* 0x000000000004789c */ /* 0x000fe20003f4e870 */
[----:B------:R-:W-:Y:S01]  /*3930*/  UMOV UR16, UR29 ;  /* 0x0000001d00107c82 */ /* 0x000fe20008000000 */
[----:B------:R-:W-:Y:S01]  /*3940*/  UMOV UR15, UR28 ;  /* 0x0000001c000f7c82 */ /* 0x000fe20008000000 */
[----:B------:R-:W-:-:S08]  /*3950*/  UMOV UR6, UR14 ;  /* 0x0000000e00067c82 */ /* 0x000fd00008000000 */
.L_x_71:
[----:B------:R-:W-:Y:S02]  /*3960*/  UIADD3 UR16, UPT, UPT, UR16, 0x1, URZ ;  /* 0x0000000110107890 */ /* 0x000fe4000fffe0ff */
[----:B--2---:R-:W-:Y:S02]  /*3970*/  ULEA UR5, UR6, UR17, 0x3 ;  /* 0x0000001106057291 */ /* 0x004fe4000f8e18ff */
[----:B------:R-:W-:Y:S01]  /*3980*/  UISETP.NE.AND UP3, UPT, UR16, URZ, UPT ;  /* 0x000000ff1000728c */ /* 0x000fe2000bf65270 */
[----:B---3--:R-:W-:Y:S10]  /*3990*/  @P2 BRA `(.L_x_69) ;  /* 0x00000000000c2947 */ /* 0x008ff40003800000 */
[----:B-1----:R-:W-:Y:S04]  /*39a0*/  SHF.L.U32 R3, R8, 0x1f, RZ ;  /* 0x0000001f08037819 */ /* 0x002fe800000006ff */
[----:B------:R-:W1:Y:S02]  /*39b0*/  SYNCS.PHASECHK.TRANS64.TRYWAIT P0, [UR5], R3 ;  /* 0x00000003ff0075a7 */ /* 0x000e640008001105 */
[----:B-1----:R-:W-:Y:S05]  /*39c0*/  @!P0 BRA `(.L_x_70) ;  /* 0x00000064007c8947 */ /* 0x002fea0003800000 */
.L_x_69:
[----:B------:R-:W-:Y:S01]  /*39d0*/  UISETP.NE.AND UP0, UPT, UR15, 0x1, UPT ;  /* 0x000000010f00788c */ /* 0x000fe2000bf05270 */
[----:B------:R-:W-:Y:S01]  /*39e0*/  PLOP3.LUT P2, PT, PT, PT, PT, 0x80, 0x8 ;  /* 0x000000000008781c */ /* 0x000fe20003f4f070 */
[----:B------:R-:W-:Y:S02]  /*39f0*/  UIADD3 UR4, UPT, UPT, UR6, 0x1, URZ ;  /* 0x0000000106047890 */ /* 0x000fe4000fffe0ff */
[----:B------:R-:W-:Y:S02]  /*3a00*/  ULEA UR12, UR6, UR21, 0xa ;  /* 0x00000015060c7291 */ /* 0x000fe4000f8e50ff */
[----:B------:R-:W-:Y:S01]  /*3a10*/  UISETP.NE.AND UP1, UPT, UR4, 0x9, UPT ;  /* 0x000000090400788c */ /* 0x000fe2000bf25270 */
[----:B------:R-:W-:Y:S01]  /*3a20*/  PLOP3.LUT P0, PT, PT, PT, UP0, 0x80, 0x8 ;  /* 0x000000000008781c */ /* 0x000fe20003f0f008 */
[----:B------:R-:W-:Y:S02]  /*3a30*/  UIADD3 UR10, UPT, UPT, UR12, 0x2, URZ ;  /* 0x000000020c0a7890 */ /* 0x000fe4000fffe0ff */
[----:B------:R-:W-:Y:S02]  /*3a40*/  USEL UR7, URZ, 0x1, UP1 ;  /* 0x00000001ff077887 */ /* 0x000fe40008800000 */
[----:B------:R-:W-:Y:S02]  /*3a50*/  USEL UR14, UR4, URZ, UP1 ;  /* 0x000000ff040e7287 */ /* 0x000fe40008800000 */
[----:B------:R-:W-:Y:S02]  /*3a60*/  UIADD3 UR15, UPT, UPT, UR15, -0x1, URZ ;  /* 0xffffffff0f0f7890 */ /* 0x000fe4000fffe0ff */
[----:B------:R-:W-:Y:S01]  /*3a70*/  @UP0 ULEA UR4, UR14, UR17, 0x3 ;  /* 0x000000110e040291 */ /* 0x000fe2000f8e18ff */
[----:B------:R-:W-:Y:S01]  /*3a80*/  LOP3.LUT R8, R8, UR7, RZ, 0x3c, !PT ;  /* 0x0000000708087c12 */ /* 0x000fe2000f8e3cff */
[----:B------:R-:W-:Y:S01]  /*3a90*/  UIADD3 UR7, UPT, UPT, UR5, 0x48, URZ ;  /* 0x0000004805077890 */ /* 0x000fe2000fffe0ff */
[----:B------:R-:W-:Y:S02]  /*3aa0*/  UMOV UR13, 0x80004020 ;  /* 0x80004020000d7882 */ /* 0x000fe40000000000 */
[----:B-1----:R-:W-:Y:S01]  /*3ab0*/  @P0 SHF.L.U32 R0, R8, 0x1f, RZ ;  /* 0x0000001f08000819 */ /* 0x002fe200000006ff */
[----:B------:R-:W-:Y:S01]  /*3ac0*/  UMOV UR5, 0x80004020 ;  /* 0x8000402000057882 */ /* 0x000fe20000000000 */
[----:B------:R-:W-:Y:S01]  /*3ad0*/  UMOV UR11, 0x80004020 ;  /* 0x80004020000b7882 */ /* 0x000fe20000000000 */
[----:B------:R-:W-:Y:S01]  /*3ae0*/  UMOV UR9, 0x80004020 ;  /* 0x8000402000097882 */ /* 0x000fe20000000000 */
[----:B------:R2:W3:Y:S01]  /*3af0*/  @P0 SYNCS.PHASECHK.TRANS64.TRYWAIT P2, [UR4], R0 ;  /* 0x00000000ff0005a7 */ /* 0x0004e20008041104 */
[----:B------:R-:W-:Y:S03]  /*3b00*/  ULEA UR4, UR6, UR20, 0x8 ;  /* 0x0000001406047291 */ /* 0x000fe6000f8e40ff */
[----:B------:R-:W-:Y:S01]  /*3b10*/  UMOV UR6, UR14 ;  /* 0x0000000e00067c82 */ /* 0x000fe20008000000 */
[----:B------:R-:W-:Y:S05]  /*3b20*/  UIADD3 UR8, UPT, UPT, UR4, 0x2, URZ ;  /* 0x0000000204087890 */ /* 0x000fea000fffe0ff */
[----:B------:R2:W-:Y:S01]  /*3b30*/  UTCHMMA gdesc[UR4], gdesc[UR12], tmem[UR18], tmem[UR26], idesc[UR27], UP2 ;  /* 0x00ff1a0c040075ea */ /* 0x0005e20009000012 */
[----:B------:R-:W-:Y:S03]  /*3b40*/  UPLOP3.LUT UP2, UPT, UPT, UPT, UPT, 0x80, 0x8 ;  /* 0x000000000008789c */ /* 0x000fe60003f4f070 */
[----:B------:R2:W-:Y:S01]  /*3b50*/  UTCHMMA gdesc[UR8], gdesc[UR10], tmem[UR18], tmem[UR24], idesc[UR25], UPT ;  /* 0x00ff180a080075ea */ /* 0x0005e2000b800012 */
[----:B------:R2:W-:Y:S01]  /*3b60*/  UTCBAR.MULTICAST [UR7], URZ, UR19 ;  /* 0x000000ff070073e9 */ /* 0x0005e20008000813 */
[----:B------:R-:W-:Y:S06]  /*3b70*/  BRA.U UP3, `(.L_x_71) ;  /* 0xfffffffd03787547 */ /* 0x000fec000b83ffff */
.L_x_68:
[----:B--2---:R-:W-:Y:S01]  /*3b80*/  UIADD3 UR4, UPT, UPT, UR22, 0x1, URZ ;  /* 0x0000000116047890 */ /* 0x004fe2000fffe0ff */
[C---:B------:R-:W-:Y:S01]  /*3b90*/  ISETP.NE.AND P0, PT, R10.reuse, 0x2, PT ;  /* 0x000000020a00780c */ /* 0x040fe20003f05270 */
[----:B------:R-:W-:Y:S02]  /*3ba0*/  UIADD3 UR5, UPT, UPT, UR23, 0x100, URZ ;  /* 0x0000010017057890 */ /* 0x000fe4000fffe0ff */
[----:B------:R-:W-:Y:S01]  /*3bb0*/  UISETP.NE.AND UP0, UPT, UR4, 0x4, UPT ;  /* 0x000000040400788c */ /* 0x000fe2000bf05270 */
[----:B-1----:R-:W-:Y:S02]  /*3bc0*/  SEL R0, RZ, 0x1, P0 ;  /* 0x00000001ff007807 */ /* 0x002fe40000000000 */
[----:B------:R-:W-:Y:S01]  /*3bd0*/  SEL R10, R10, RZ, P0 ;  /* 0x000000ff0a0a7207 */ /* 0x000fe20000000000 */
[----:B------:R-:W-:Y:S01]  /*3be0*/  USEL UR6, URZ, 0x1, UP0 ;  /* 0x00000001ff067887 */ /* 0x000fe20008000000 */
[----:B------:R-:W-:Y:S01]  /*3bf0*/  LOP3.LUT R9, R9, R0, RZ, 0x3c, !PT ;  /* 0x0000000009097212 */ /* 0x000fe200078e3cff */
[----:B------:R-:W-:Y:S01]  /*3c00*/  USEL UR22, UR4, URZ, UP0 ;  /* 0x000000ff04167287 */ /* 0x000fe20008000000 */
[----:B------:R1:W-:Y:S03]  /*3c10*/  UTCBAR [UR5], URZ ;  /* 0x000000ff050073e9 */ /* 0x0003e600080000ff */
[----:B------:R-:W-:Y:S01]  /*3c20*/  LOP3.LUT R11, R11, UR6, RZ, 0x3c, !PT ;  /* 0x000000060b0b7c12 */ /* 0x000fe2000f8e3cff */
[----:B------:R-:W-:Y:S07]  /*3c30*/  @P1 BRA `(.L_x_72) ;  /* 0xfffffff800b01947 */ /* 0x000fee000383ffff */
[----:B------:R-:W2:Y:S01]  /*3c40*/  S2UR UR8, SR_CgaCtaId ;  /* 0x00000000000879c3 */ /* 0x000ea20000008800 */
[----:B------:R-:W-:Y:S01]  /*3c50*/  ELECT P0, URZ, PT ;  /* 0x0000000000ff782f */ /* 0x000fe20003800000 */
[----:B------:R-:W-:Y:S01]  /*3c60*/  IMAD.MOV.U32 R0, RZ, RZ, 0x1 ;  /* 0x00000001ff007424 */ /* 0x000fe200078e00ff */
[----:B------:R-:W-:Y:S01]  /*3c70*/  UIADD3 UR17, UPT, UPT, UR17, 0x120, URZ ;  /* 0x0000012011117890 */ /* 0x000fe2000fffe0ff */
[----:B------:R-:W-:Y:S01]  /*3c80*/  SHF.L.U32 R3, R11, 0x1f, RZ ;  /* 0x0000001f0b037819 */ /* 0x000fe200000006ff */
[----:B------:R-:W-:-:S03]  /*3c90*/  UMOV UR4, 0x40 ;  /* 0x0000004000047882 */ /* 0x000fc60000000000 */
[----:B------:R-:W-:Y:S01]  /*3ca0*/  UVIRTCOUNT.DEALLOC.SMPOOL 0x80 ;  /* 0x000000800000784c */ /* 0x000fe20000000000 */
[----:B--2---:R-:W-:Y:S02]  /*3cb0*/  ULEA UR8, UR8, UR4, 0x18 ;  /* 0x0000000408087291 */ /* 0x004fe4000f8ec0ff */
[----:B------:R-:W-:-:S07]  /*3cc0*/  ULEA UR4, UR22, UR17, 0x3 ;  /* 0x0000001116047291 */ /* 0x000fce000f8e18ff */
[----:B------:R2:W-:Y:S02]  /*3cd0*/  @P0 STS.U8 [UR8+0x1c], R0 ;  /* 0x00001c00ff000988 */ /* 0x0005e40008000008 */
[----:B------:R-:W4:Y:S02]  /*3ce0*/  SYNCS.PHASECHK.TRANS64.TRYWAIT P0, [UR4], R3 ;  /* 0x00000003ff0075a7 */ /* 0x000f240008001104 */
[----:B--2-4-:R-:W-:Y:S05]  /*3cf0*/  @!P0 BRA `(.L_x_73) ;  /* 0x0000006000c88947 */ /* 0x014fea0003800000 */
.L_x_174:
[----:B------:R-:W-:-:S04]  /*3d00*/  UIADD3 UR4, UPT, UPT, UR22, 0x1, URZ ;  /* 0x0000000116047890 */ /* 0x000fc8000fffe0ff */
[----:B------:R-:W-:-:S04]  /*3d10*/  UISETP.NE.AND UP0, UPT, UR4, 0x4, UPT ;  /* 0x000000040400788c */ /* 0x000fc8000bf05270 */
[----:B------:R-:W-:Y:S02]  /*3d20*/  USEL UR6, URZ, 0x1, UP0 ;  /* 0x00000001ff067887 */ /* 0x000fe40008000000 */
[----:B------:R-:W-:-:S04]  /*3d30*/  USEL UR4, UR4, URZ, UP0 ;  /* 0x000000ff04047287 */ /* 0x000fc80008000000 */
[----:B-1----:R-:W-:Y:S01]  /*3d40*/  ULEA UR5, UR4, UR17, 0x3 ;  /* 0x0000001104057291 */ /* 0x002fe2000f8e18ff */
[----:B------:R-:W-:-:S04]  /*3d50*/  LOP3.LUT R2, R11, UR6, RZ, 0x3c, !PT ;  /* 0x000000060b027c12 */ /* 0x000fc8000f8e3cff */
[----:B--2---:R-:W-:-:S04]  /*3d60*/  SHF.L.U32 R3, R2, 0x1f, RZ ;  /* 0x0000001f02037819 */ /* 0x004fc800000006ff */
[----:B------:R-:W1:Y:S02]  /*3d70*/  SYNCS.PHASECHK.TRANS64.TRYWAIT P0, [UR5], R3 ;  /* 0x00000003ff0075a7 */ /* 0x000e640008001105 */
[----:B-1----:R-:W-:Y:S05]  /*3d80*/  @!P0 BRA `(.L_x_74) ;  /* 0x0000006000bc8947 */ /* 0x002fea0003800000 */
.L_x_176:
        /* <DEDUP_REMOVED lines=9> */
.L_x_178:
[----:B------:R-:W-:-:S04]  /*3e20*/  UIADD3 UR4, UPT, UPT, UR4, 0x1, URZ ;  /* 0x0000000104047890 */ /* 0x000fc8000fffe0ff */
[----:B------:R-:W-:-:S04]  /*3e30*/  UISETP.NE.AND UP0, UPT, UR4, 0x4, UPT ;  /* 0x000000040400788c */ /* 0x000fc8000bf05270 */
[----:B------:R-:W-:Y:S02]  /*3e40*/  USEL UR5, URZ, 0x1, UP0 ;  /* 0x00000001ff057887 */ /* 0x000fe40008000000 */
[----:B------:R-:W-:-:S04]  /*3e50*/  USEL UR4, UR4, URZ, UP0 ;  /* 0x000000ff04047287 */ /* 0x000fc80008000000 */
[----:B------:R-:W-:Y:S01]  /*3e60*/  ULEA UR4, UR4, UR17, 0x3 ;  /* 0x0000001104047291 */ /* 0x000fe2000f8e18ff */
[----:B-1----:R-:W-:-:S04]  /*3e70*/  LOP3.LUT R3, R2, UR5, RZ, 0x3c, !PT ;  /* 0x0000000502037c12 */ /* 0x002fc8000f8e3cff */
[----:B------:R-:W-:-:S04]  /*3e80*/  SHF.L.U32 R3, R3, 0x1f, RZ ;  /* 0x0000001f03037819 */ /* 0x000fc800000006ff */
[----:B------:R-:W1:Y:S02]  /*3e90*/  SYNCS.PHASECHK.TRANS64.TRYWAIT P0, [UR4], R3 ;  /* 0x00000003ff0075a7 */ /* 0x000e640008001104 */
[----:B-1----:R-:W-:Y:S05]  /*3ea0*/  @!P0 BRA `(.L_x_76) ;  /* 0x0000006000a48947 */ /* 0x002fea0003800000 */
.L_x_180:
[----:B------:R-:W-:Y:S01]  /*3eb0*/  NOP ;  /* 0x0000000000007918 */ /* 0x000fe20000000000 */
[----:B-1----:R-:W1:Y:S01]  /*3ec0*/  LDS R0, [UR8+0x14] ;  /* 0x00001408ff007984 */ /* 0x002e620008000800 */
[----:B------:R-:W-:Y:S01]  /*3ed0*/  ULOP3.LUT UR4, UR30, 0xffff, URZ, 0xc0, !UPT ;  /* 0x0000ffff1e047892 */ /* 0x000fe2000f8ec0ff */
[----:B------:R-:W-:Y:S01]  /*3ee0*/  UMOV UR5, 0xffff ;  /* 0x0000ffff00057882 */ /* 0x000fe20000000000 */
[----:B------:R-:W-:Y:S02]  /*3ef0*/  UMOV UR6, 0x1 ;  /* 0x0000000100067882 */ /* 0x000fe40000000000 */
[----:B------:R-:W-:-:S04]  /*3f00*/  USHF.R.U32.HI UR4, URZ, 0x5, UR4 ;  /* 0x00000005ff047899 */ /* 0x000fc80008011604 */
[----:B------:R-:W-:Y:S02]  /*3f10*/  USHF.L.U32 UR5, UR5, UR4, URZ ;  /* 0x0000000405057299 */ /* 0x000fe400080006ff */
[----:B------:R-:W-:-:S04]  /*3f20*/  USHF.L.U32 UR4, UR6, UR4, URZ ;  /* 0x0000000406047299 */ /* 0x000fc800080006ff */
[----:B-1----:R-:W-:-:S04]  /*3f30*/  LOP3.LUT R0, R0, UR5, RZ, 0xc0, !PT ;  /* 0x0000000500007c12 */ /* 0x002fc8000f8ec0ff */
[----:B------:R-:W-:-:S13]  /*3f40*/  ISETP.NE.AND P0, PT, R0, UR5, PT ;  /* 0x0000000500007c0c */ /* 0x000fda000bf05270 */
[----:B------:R-:W-:Y:S05]  /*3f50*/  @P0 BRA `(.L_x_77) ;  /* 0x0000000000580947 */ /* 0x000fea0003800000 */
[----:B------:R-:W1:Y:S02]  /*3f60*/  LDS R0, [UR8+0x18] ;  /* 0x00001808ff007984 */ /* 0x000e640008000800 */
[----:B-1----:R-:W-:-:S04]  /*3f70*/  LOP3.LUT R0, R0, UR4, RZ, 0xc0, !PT ;  /* 0x0000000400007c12 */ /* 0x002fc8000f8ec0ff */
[----:B------:R-:W-:-:S13]  /*3f80*/  ISETP.NE.AND P0, PT, R0, UR4, PT ;  /* 0x0000000400007c0c */ /* 0x000fda000bf05270 */
[----:B------:R-:W-:Y:S05]  /*3f90*/  @P0 BRA `(.L_x_78) ;  /* 0x00000000003c0947 */ /* 0x000fea0003800000 */
[----:B------:R-:W1:Y:S01]  /*3fa0*/  S2R R2, SR_LANEID ;  /* 0x0000000000027919 */ /* 0x000e620000000000 */
[----:B------:R-:W-:Y:S01]  /*3fb0*/  ULOP3.LUT UR5, URZ, UR5, URZ, 0x33, !UPT ;  /* 0x00000005ff057292 */ /* 0x000fe2000f8e33ff */
[----:B------:R-:W-:Y:S01]  /*3fc0*/  LOP3.LUT R4, RZ, UR4, RZ, 0x33, !PT ;  /* 0x00000004ff047c12 */ /* 0x000fe2000f8e33ff */
[----:B------:R-:W-:Y:S02]  /*3fd0*/  VOTEU.ANY UR4, UPT, PT ;  /* 0x0000000000047886 */ /* 0x000fe400038e0100 */
[----:B------:R-:W-:Y:S01]  /*3fe0*/  UFLO.U32 UR4, UR4 ;  /* 0x00000004000472bd */ /* 0x000fe200080e0000 */
[----:B------:R-:W2:Y:S01]  /*3ff0*/  REDUX UR6, R4 ;  /* 0x00000000040673c4 */ /* 0x000ea20000000000 */
[----:B------:R-:W-:-:S06]  /*4000*/  IMAD.U32 R0, RZ, RZ, UR5 ;  /* 0x00000005ff007e24 */ /* 0x000fcc000f8e00ff */
[----:B------:R4:W-:Y:S01]  /*4010*/  UTCATOMSWS.AND URZ, UR5 ;  /* 0x0000000500ff79e3 */ /* 0x0009e20008000000 */
[----:B------:R-:W3:Y:S01]  /*4020*/  REDUX UR7, R0 ;  /* 0x00000000000773c4 */ /* 0x000ee20000000000 */
[----:B-1----:R-:W-:Y:S01]  /*4030*/  ISETP.EQ.U32.AND P0, PT, R2, UR4, PT ;  /* 0x0000000402007c0c */ /* 0x002fe2000bf02070 */
[----:B--2---:R-:W-:Y:S01]  /*4040*/  IMAD.U32 R2, RZ, RZ, UR6 ;  /* 0x00000006ff027e24 */ /* 0x004fe2000f8e00ff */
[----:B---3--:R-:W-:-:S11]  /*4050*/  MOV R3, UR7 ;  /* 0x0000000700037c02 */ /* 0x008fd60008000f00 */
[----:B------:R4:W-:Y:S04]  /*4060*/  @P0 ATOMS.AND RZ, [UR8+0x14], R3 ;  /* 0x00001403ffff098c */ /* 0x0009e8000a800008 */
[----:B------:R4:W-:Y:S01]  /*4070*/  @P0 ATOMS.AND RZ, [UR8+0x18], R2 ;  /* 0x00001802ffff098c */ /* 0x0009e2000a800008 */
[----:B------:R-:W-:Y:S05]  /*4080*/  BRA `(.L_x_79) ;  /* 0x0000000000147947 */ /* 0x000fea0003800000 */
.L_x_78:
[----:B------:R-:W-:Y:S02]  /*4090*/  MOV R2, 0x40b0 ;  /* 0x000040b000027802 */ /* 0x000fe40000000f00 */
[----:B---3-5:R-:W-:Y:S05]  /*40a0*/  CALL.REL.NOINC `($__internal_0_$__cuda_sm10x_tcgen05_guardrail_trap_col_being_dealloced_not_returned_by_alloc) ;  /* 0x00000064008c7944 */ /* 0x028fea0003c00000 */
[----:B------:R-:W-:Y:S05]  /*40b0*/  BRA `(.L_x_79) ;  /* 0x0000000000087947 */ /* 0x000fea0003800000 */
.L_x_77:
[----:B------:R-:W-:Y:S02]  /*40c0*/  MOV R2, 0x40e0 ;  /* 0x000040e000027802 */ /* 0x000fe40000000f00 */
[----:B---3-5:R-:W-:Y:S05]  /*40d0*/  CALL.REL.NOINC `($__internal_2_$__cuda_sm10x_tcgen05_guardrail_trap_unallocated_columns_being_dealloced) ;  /* 0x0000006400987944 */ /* 0x028fea0003c00000 */
.L_x_79:
[----:B------:R-:W-:Y:S01]  /*40e0*/  NOP ;  /* 0x0000000000007918 */ /* 0x000fe20000000000 */
[----:B----4-:R-:W-:Y:S05]  /*40f0*/  EXIT ;  /* 0x000000000000794d */ /* 0x010fea0003800000 */
.L_x_61:
[----:B------:R-:W-:-:S09]  /*4100*/  UISETP.NE.OR UP0, UPT, UR18, 0x3, !UP3 ;  /* 0x000000031200788c */ /* 0x000fd2000df05670 */
[----:B------:R-:W-:Y:S05]  /*4110*/  BRA.U UP0, `(.L_x_80) ;  /* 0x0000001100887547 */ /* 0x000fea000b800000 */
[----:B------:R-:W2:Y:S01]  /*4120*/  LDCU.64 UR4, c[0x0][0x888] ;  /* 0x00011100ff0477ac */ /* 0x000ea20008000a00 */
[----:B------:R-:W3:Y:S01]  /*4130*/  S2UR UR8, SR_CgaCtaId ;  /* 0x00000000000879c3 */ /* 0x000ee20000008800 */
[----:B------:R-:W-:Y:S02]  /*4140*/  HFMA2 R9, -RZ, RZ, 0, 0 ;  /* 0x00000000ff097431 */ /* 0x000fe400000001ff */
[----:B------:R-:W-:Y:S01]  /*4150*/  IMAD.MOV.U32 R11, RZ, RZ, 0x1 ;  /* 0x00000001ff0b7424 */ /* 0x000fe200078e00ff */
[----:B------:R-:W4:Y:S01]  /*4160*/  LDCU UR40, c[0x0][0x370] ;  /* 0x00006e00ff2877ac */ /* 0x000f220008000800 */
[----:B------:R-:W-:Y:S01]  /*4170*/  IMAD.MOV.U32 R10, RZ, RZ, RZ ;  /* 0x000000ffff0a7224 */ /* 0x000fe200078e00ff */
[----:B------:R-:W-:Y:S01]  /*4180*/  MOV R3, 0x2000 ;  /* 0x0000200000037802 */ /* 0x000fe20000000f00 */
[----:B------:R-:W4:Y:S01]  /*4190*/  LDCU.128 UR44, c[0x0][0xb10] ;  /* 0x00016200ff2c77ac */ /* 0x000f220008000c00 */
[----:B------:R-:W1:Y:S01]  /*41a0*/  LDC.64 R12, c[0x0][0x348] ;  /* 0x0000d200ff0c7b82 */ /* 0x000e620000000a00 */
[----:B------:R-:W3:Y:S01]  /*41b0*/  LDCU UR37, c[0x0][0x374] ;  /* 0x00006e80ff2577ac */ /* 0x000ee20008000800 */
[----:B------:R-:W3:Y:S01]  /*41c0*/  LDCU.64 UR38, c[0x0][0x890] ;  /* 0x00011200ff2677ac */ /* 0x000ee20008000a00 */
[----:B------:R-:W3:Y:S01]  /*41d0*/  LDCU UR15, c[0x0][0xb0c] ;  /* 0x00016180ff0f77ac */ /* 0x000ee20008000800 */
[----:B--2---:R-:W-:Y:S01]  /*41e0*/  UISETP.NE.U32.AND UP0, UPT, UR4, URZ, UPT ;  /* 0x000000ff0400728c */ /* 0x004fe2000bf05070 */
[----:B------:R-:W2:Y:S01]  /*41f0*/  LDCU UR54, c[0x0][0xb20] ;  /* 0x00016400ff3677ac */ /* 0x000ea20008000800 */
[----:B------:R-:W2:Y:S01]  /*4200*/  LDCU UR4, c[0x0][0xb30] ;  /* 0x00016600ff0477ac */ /* 0x000ea20008000800 */
[----:B------:R-:W-:Y:S01]  /*4210*/  UMOV UR21, 0x400 ;  /* 0x0000040000157882 */ /* 0x000fe20000000000 */
[----:B----4-:R-:W-:-:S02]  /*4220*/  UIMAD.WIDE.U32 UR52, UR40, UR44, URZ ;  /* 0x0000002c283472a5 */ /* 0x010fc4000f8e00ff */
[----:B---3--:R-:W-:Y:S02]  /*4230*/  UIMAD.WIDE.U32 UR6, UR37, UR47, URZ ;  /* 0x0000002f250672a5 */ /* 0x008fe4000f8e00ff */
[----:B------:R-:W-:Y:S02]  /*4240*/  ULEA UR21, UR8, UR21, 0x18 ;  /* 0x0000001508157291 */ /* 0x000fe4000f8ec0ff */
[----:B------:R-:W-:Y:S02]  /*4250*/  UISETP.NE.U32.AND UP6, UPT, UR38, URZ, UPT ;  /* 0x000000ff2600728c */ /* 0x000fe4000bfc5070 */
[----:B------:R-:W-:Y:S02]  /*4260*/  UIADD3 UR43, UPT, UPT, UR21, 0xa8, URZ ;  /* 0x000000a8152b7890 */ /* 0x000fe4000fffe0ff */
[----:B------:R-:W-:Y:S02]  /*4270*/  UIADD3 UR33, UPT, UPT, UR21, 0x90, URZ ;  /* 0x0000009015217890 */ /* 0x000fe4000fffe0ff */
[----:B------:R-:W-:-:S02]  /*4280*/  UIADD3 UR25, UPT, UPT, UR21, 0x98, URZ ;  /* 0x0000009815197890 */ /* 0x000fc4000fffe0ff */
[----:B------:R-:W-:Y:S02]  /*4290*/  UIADD3 UR17, UPT, UPT, UR21, 0xa0, URZ ;  /* 0x000000a015117890 */ /* 0x000fe4000fffe0ff */
[----:B------:R-:W-:Y:S02]  /*42a0*/  UISETP.NE.AND.EX UP5, UPT, UR5, URZ, UPT, UP0 ;  /* 0x000000ff0500728c */ /* 0x000fe4000bfa5300 */
[----:B------:R-:W-:Y:S01]  /*42b0*/  UISETP.NE.AND UP0, UPT, UR42, 0x1, UPT ;  /* 0x000000012a00788c */ /* 0x000fe2000bf05270 */
[----:B------:R-:W-:Y:S01]  /*42c0*/  UMOV UR52, UR53 ;  /* 0x0000003500347c82 */ /* 0x000fe20008000000 */
[----:B------:R-:W-:Y:S01]  /*42d0*/  UMOV UR51, UR7 ;  /* 0x0000000700337c82 */ /* 0x000fe20008000000 */
[----:B------:R-:W-:Y:S02]  /*42e0*/  USEL UR41, URZ, 0x1, UP4 ;  /* 0x00000001ff297887 */ /* 0x000fe4000a000000 */
[----:B------:R-:W-:Y:S02]  /*42f0*/  UISETP.NE.AND UP0, UPT, UR15, 0x1, UPT ;  /* 0x000000010f00788c */ /* 0x000fe4000bf05270 */
[----:B------:R-:W-:-:S02]  /*4300*/  UPLOP3.LUT UP4, UPT, UPT, UPT, UPT, 0x40, 0x4 ;  /* 0x000000000004789c */ /* 0x000fc40003f8e870 */
[----:B------:R-:W-:Y:S01]  /*4310*/  UISETP.GE.AND UP2, UPT, UR42, 0x1, UPT ;  /* 0x000000012a00788c */ /* 0x000fe2000bf46270 */
[----:B------:R-:W3:Y:S01]  /*4320*/  LDCU.64 UR22, c[0x0][0xb28] ;  /* 0x00016500ff1677ac */ /* 0x000ee20008000a00 */
[----:B------:R-:W-:Y:S02]  /*4330*/  UISETP.NE.AND.EX UP6, UPT, UR39, URZ, UPT, UP6 ;  /* 0x000000ff2700728c */ /* 0x000fe4000bfc5360 */
[----:B------:R-:W-:Y:S02]  /*4340*/  UPRMT UR43, UR8, 0x654, UR43 ;  /* 0x00000654082b7896 */ /* 0x000fe4000800002b */
[----:B------:R-:W-:Y:S02]  /*4350*/  UPRMT UR50, UR8, 0x654, UR33 ;  /* 0x0000065408327896 */ /* 0x000fe40008000021 */
[----:B------:R-:W-:Y:S02]  /*4360*/  UPRMT UR49, UR8, 0x654, UR25 ;  /* 0x0000065408317896 */ /* 0x000fe40008000019 */
[----:B------:R-:W-:-:S02]  /*4370*/  UPRMT UR48, UR8, 0x654, UR17 ;  /* 0x0000065408307896 */ /* 0x000fc40008000011 */
[----:B------:R-:W-:Y:S02]  /*4380*/  USHF.R.U32.HI UR52, URZ, UR45, UR52 ;  /* 0x0000002dff347299 */ /* 0x000fe40008011634 */
[----:B--2---:R-:W-:Y:S02]  /*4390*/  USHF.R.U32.HI UR51, URZ, UR54, UR51 ;  /* 0x00000036ff337299 */ /* 0x004fe40008011633 */
[----:B------:R-:W-:Y:S02]  /*43a0*/  UISETP.NE.AND UP0, UPT, UR46, 0x1, UPT ;  /* 0x000000012e00788c */ /* 0x000fe4000bf05270 */
[----:B-1----:R-:W-:-:S11]  /*43b0*/  UISETP.NE.AND UP3, UPT, UR4, 0x1, UPT ;  /* 0x000000010400788c */ /* 0x002fd6000bf65270 */
.L_x_91:
[C---:B------:R-:W-:Y:S02]  /*43c0*/  LEA R8, R10.reuse, UR21, 0x3 ;  /* 0x000000150a087c11 */ /* 0x040fe4000f8e18ff */
[----:B------:R-:W-:Y:S02]  /*43d0*/  SHF.L.U32 R5, R9, 0x1f, RZ ;  /* 0x0000001f09057819 */ /* 0x000fe400000006ff */
[----:B------:R-:W-:Y:S02]  /*43e0*/  LEA R6, R10, UR21, 0x4 ;  /* 0x000000150a067c11 */ /* 0x000fe4000f8e20ff */
[----:B-1----:R-:W1:Y:S02]  /*43f0*/  SYNCS.PHASECHK.TRANS64.TRYWAIT P0, [R8+URZ+0xe0], R5 ;  /* 0x0000e005080075a7 */ /* 0x002e6400080011ff */
[----:B-1----:R-:W-:Y:S05]  /*4400*/  @!P0 BRA `(.L_x_81) ;  /* 0x0000005c00648947 */ /* 0x002fea0003800000 */
.L_x_181:
[----:B-1----:R-:W1:Y:S01]  /*4410*/  LDS.128 R4, [R6+0x170] ;  /* 0x0001700006047984 */ /* 0x002e620000000c00 */
[----:B------:R-:W-:Y:S01]  /*4420*/  UISETP.GE.AND UP0, UPT, UR42, 0x1, UPT ;  /* 0x000000012a00788c */ /* 0x000fe2000bf06270 */
[----:B------:R-:W-:Y:S01]  /*4430*/  @!PT LDS RZ, [RZ] ;  /* 0x00000000fffff984 */ /* 0x000fe20000000800 */
[----:B------:R-:W-:Y:S01]  /*4440*/  @!PT LDS RZ, [RZ] ;  /* 0x00000000fffff984 */ /* 0x000fe20000000800 */
[----:B------:R-:W-:Y:S01]  /*4450*/  @!PT LDS RZ, [RZ] ;  /* 0x00000000fffff984 */ /* 0x000fe20000000800 */
[----:B------:R-:W-:Y:S01]  /*4460*/  @!PT LDS RZ, [RZ] ;  /* 0x00000000fffff984 */ /* 0x000fe20000000800 */
[----:B------:R2:W-:Y:S06]  /*4470*/  MEMBAR.ALL.CTA ;  /* 0x0000000000007992 */ /* 0x0005ec0000008000 */
[----:B--2---:R-:W2:Y:S01]  /*4480*/  FENCE.VIEW.ASYNC.S ;  /* 0x00000000000073c6 */ /* 0x004ea20000000000 */
[----:B-1----:R-:W-:Y:S11]  /*4490*/  LOP3.LUT P0, RZ, R6, 0x1, RZ, 0xc0, !PT ;  /* 0x0000000106ff7812 */ /* 0x002ff6000780c0ff */
[----:B------:R-:W-:Y:S02]  /*44a0*/  @!UPT UIADD3 URZ, UPT, UPT, URZ, URZ, URZ ;  /* 0x000000fffffff290 */ /* 0x000fe4000fffe0ff */
[----:B--2---:R-:W-:Y:S01]  /*44b0*/  VOTEU.ANY UP2, P0 ;  /* 0x0000000000ff7886 */ /* 0x004fe20000040100 */
[----:B------:R-:W-:Y:S11]  /*44c0*/  PLOP3.LUT P0, PT, PT, PT, UP2, 0x80, 0x8 ;  /* 0x000000000008781c */ /* 0x000ff60003f0f028 */
[----:B------:R-:W-:Y:S02]  /*44d0*/  @!UPT UIADD3 URZ, UPT, UPT, URZ, URZ, URZ ;  /* 0x000000fffffff290 */ /* 0x000fe4000fffe0ff */
[----:B------:R-:W-:Y:S02]  /*44e0*/  @P0 SHF.R.U32.HI R0, RZ, 0x10, R5 ;  /* 0x00000010ff000819 */ /* 0x000fe40000011605 */
[----:B------:R-:W-:Y:S02]  /*44f0*/  @P0 MOV R2, R4 ;  /* 0x0000000400020202 */ /* 0x000fe40000000f00 */
[----:B------:R-:W-:Y:S01]  /*4500*/  @P0 R2UR UR4, R0 ;  /* 0x00000000000402ca */ /* 0x000fe200000e0000 */
[----:B------:R-:W-:Y:S01]  /*4510*/  VIADD R0, R8, 0xf0 ;  /* 0x000000f008007836 */ /* 0x000fe20000000000 */
[----:B------:R-:W-:Y:S02]  /*4520*/  @P0 LOP3.LUT R4, R5, 0xffff, RZ, 0xc0, !PT ;  /* 0x0000ffff05040812 */ /* 0x000fe400078ec0ff */
[----:B------:R-:W-:Y:S02]  /*4530*/  @P0 R2UR UR6, R2 ;  /* 0x00000000020602ca */ /* 0x000fe400000e0000 */
[----:B------:R-:W-:Y:S02]  /*4540*/  PRMT R0, RZ, 0x654, R0 ;  /* 0x00000654ff007816 */ /* 0x000fe40000000000 */
[----:B------:R-:W-:Y:S02]  /*4550*/  @P0 R2UR UR5, R4 ;  /* 0x00000000040502ca */ /* 0x000fe400000e0000 */
[----:B------:R1:W-:Y:S03]  /*4560*/  SYNCS.ARRIVE.TRANS64.RED.A1T0 RZ, [R0+URZ], RZ ;  /* 0x000000ff00ff79a7 */ /* 0x0003e600081004ff */
[----:B------:R-:W-:Y:S04]  /*4570*/  @UP2 UMOV UR29, UR4 ;  /* 0x00000004001d2c82 */ /* 0x000fe80008000000 */
[----:B------:R-:W-:Y:S04]  /*4580*/  @UP2 UMOV UR14, UR6 ;  /* 0x00000006000e2c82 */ /* 0x000fe80008000000 */
[----:B------:R-:W-:Y:S01]  /*4590*/  @UP2 UMOV UR13, UR5 ;  /* 0x00000005000d2c82 */ /* 0x000fe20008000000 */
[----:B------:R-:W-:Y:S05]  /*45a0*/  BRA.U !UP0, `(.L_x_82) ;  /* 0x0000000108c07547 */ /* 0x000fea000b800000 */
[----:B------:R-:W-:Y:S02]  /*45b0*/  UIMAD.WIDE.U32 UR18, UR13, UR47, URZ ;  /* 0x0000002f0d1272a5 */ /* 0x000fe4000f8e00ff */
[----:B------:R-:W-:Y:S02]  /*45c0*/  UP2UR UR16, UPR, URZ, 0x4 ;  /* 0x00000004ff107883 */ /* 0x000fe40008000000 */
[----:B------:R-:W-:Y:S02]  /*45d0*/  UISETP.NE.AND UP2, UPT, UR46, 0x1, UPT ;  /* 0x000000012e00788c */ /* 0x000fe4000bf45270 */
[----:B------:R-:W-:Y:S02]  /*45e0*/  UIMAD.WIDE.U32 UR26, UR14, UR44, URZ ;  /* 0x0000002c0e1a72a5 */ /* 0x000fe4000f8e00ff */
[----:B------:R-:W-:Y:S02]  /*45f0*/  USEL UR4, UR37, UR51, !UP2 ;  /* 0x0000003325047287 */ /* 0x000fe4000d000000 */
[----:B------:R-:W-:Y:S02]  /*4600*/  UISETP.NE.AND UP0, UPT, UR15, 0x1, UPT ;  /* 0x000000010f00788c */ /* 0x000fe4000bf05270 */
[----:B------:R-:W-:Y:S02]  /*4610*/  UP2UR UR20, UPR, URZ, 0x2 ;  /* 0x00000002ff147883 */ /* 0x000fe40008000000 */
[----:B------:R-:W-:Y:S02]  /*4620*/  UISETP.NE.AND UP1, UPT, UR42, 0x1, UPT ;  /* 0x000000012a00788c */ /* 0x000fe4000bf25270 */
[----:B---3--:R-:W-:Y:S02]  /*4630*/  UIMAD.WIDE.U32 UR8, UR4, UR22, URZ ;  /* 0x00000016040872a5 */ /* 0x008fe4000f8e00ff */
[----:B------:R-:W-:Y:S01]  /*4640*/  USEL UR7, UR40, UR52, !UP0 ;  /* 0x0000003428077287 */ /* 0x000fe2000c000000 */
[----:B------:R-:W-:Y:S02]  /*4650*/  UMOV UR5, UR19 ;  /* 0x0000001300057c82 */ /* 0x000fe40008000000 */
[----:B------:R-:W-:Y:S02]  /*4660*/  USHF.R.U32.HI UR6, URZ, UR54, UR5 ;  /* 0x00000036ff067299 */ /* 0x000fe40008011605 */
[----:B------:R-:W-:Y:S02]  /*4670*/  UIMAD.WIDE.U32 UR10, UR7, UR22, URZ ;  /* 0x00000016070a72a5 */ /* 0x000fe4000f8e00ff */
[----:B------:R-:W-:Y:S02]  /*4680*/  USEL UR6, UR13, UR6, !UP2 ;  /* 0x000000060d067287 */ /* 0x000fe4000d000000 */
[----:B------:R-:W-:Y:S01]  /*4690*/  UISETP.NE.AND UP2, UPT, UR16, URZ, UPT ;  /* 0x000000ff1000728c */ /* 0x000fe2000bf45270 */
[----:B------:R-:W-:Y:S02]  /*46a0*/  UMOV UR5, UR27 ;  /* 0x0000001b00057c82 */ /* 0x000fe40008000000 */
[----:B------:R-:W-:Y:S03]  /*46b0*/  USHF.R.U32.HI UR12, URZ, UR45, UR5 ;  /* 0x0000002dff0c7299 */ /* 0x000fe60008011605 */
[----:B------:R-:W-:Y:S02]  /*46c0*/  UMOV UR5, UR9 ;  /* 0x0000000900057c82 */ /* 0x000fe40008000000 */
[----:B------:R-:W-:Y:S03]  /*46d0*/  @UP1 USHF.R.U32.HI UR4, URZ, UR23, UR5 ;  /* 0x00000017ff041299 */ /* 0x000fe60008011605 */
[----:B------:R-:W-:Y:S01]  /*46e0*/  UMOV UR5, UR11 ;  /* 0x0000000b00057c82 */ /* 0x000fe20008000000 */
[----:B------:R-:W-:Y:S02]  /*46f0*/  UIMAD UR4, UR42, UR4, URZ ;  /* 0x000000042a0472a4 */ /* 0x000fe4000f8e02ff */
[----:B------:R-:W-:Y:S02]  /*4700*/  @UP1 USHF.R.U32.HI UR7, URZ, UR23, UR5 ;  /* 0x00000017ff071299 */ /* 0x000fe40008011605 */
[----:B------:R-:W-:Y:S02]  /*4710*/  USEL UR5, UR14, UR12, !UP0 ;  /* 0x0000000c0e057287 */ /* 0x000fe4000c000000 */
[----:B------:R-:W-:Y:S02]  /*4720*/  UIMAD.WIDE.U32 UR10, UR6, UR22, URZ ;  /* 0x00000016060a72a5 */ /* 0x000fe4000f8e00ff */
[----:B------:R-:W-:Y:S02]  /*4730*/  UIMAD UR8, UR42, UR7, URZ ;  /* 0x000000072a0872a4 */ /* 0x000fe4000f8e02ff */
[----:B------:R-:W-:Y:S03]  /*4740*/  UISETP.GE.AND UP0, UPT, UR6, UR4, UPT ;  /* 0x000000040600728c */ /* 0x000fe6000bf06270 */
[----:B------:R-:W-:Y:S01]  /*4750*/  UMOV UR4, UR11 ;  /* 0x0000000b00047c82 */ /* 0x000fe20008000000 */
[----:B------:R-:W-:Y:S02]  /*4760*/  UISETP.GE.OR UP0, UPT, UR5, UR8, UP0 ;  /* 0x000000080500728c */ /* 0x000fe40008706670 */
[----:B------:R-:W-:Y:S02]  /*4770*/  USHF.R.U32.HI UR4, URZ, UR23, UR4 ;  /* 0x00000017ff047299 */ /* 0x000fe40008011604 */
[----:B------:R-:W-:Y:S02]  /*4780*/  UIMAD.WIDE.U32 UR8, UR5, UR22, URZ ;  /* 0x00000016050872a5 */ /* 0x000fe4000f8e00ff */
[----:B------:R-:W-:Y:S04]  /*4790*/  USEL UR10, UR6, UR4, !UP1 ;  /* 0x00000004060a7287 */ /* 0x000fe8000c800000 */
[----:B------:R-:W-:Y:S01]  /*47a0*/  UIADD3 UR11, UPT, UPT, -UR10, URZ, URZ ;  /* 0x000000ff0a0b7290 */ /* 0x000fe2000fffe1ff */
[----:B------:R-:W-:Y:S02]  /*47b0*/  @!UP0 UMOV UR4, UR9 ;  /* 0x0000000900048c82 */ /* 0x000fe40008000000 */
[----:B------:R-:W-:Y:S02]  /*47c0*/  @!UP0 USHF.R.U32.HI UR4, URZ, UR23, UR4 ;  /* 0x00000017ff048299 */ /* 0x000fe40008011604 */
[----:B------:R-:W-:Y:S02]  /*47d0*/  UIMAD UR8, UR42, UR11, UR6 ;  /* 0x0000000b2a0872a4 */ /* 0x000fe4000f8e0206 */
[----:B------:R-:W-:Y:S02]  /*47e0*/  @!UP0 USEL UR4, UR5, UR4, !UP1 ;  /* 0x0000000405048287 */ /* 0x000fe4000c800000 */
[----:B------:R-:W-:Y:S02]  /*47f0*/  UISETP.NE.AND UP1, UPT, UR20, URZ, UPT ;  /* 0x000000ff1400728c */ /* 0x000fe4000bf25270 */
[----:B------:R-:W-:Y:S02]  /*4800*/  @!UP0 UIMAD UR8, UR7, UR8, UR4 ;  /* 0x00000008070882a4 */ /* 0x000fe4000f8e0204 */
[----:B------:R-:W-:Y:S02]  /*4810*/  @!UP0 UIADD3 UR9, UPT, UPT, UR10, -UR4, URZ ;  /* 0x800000040a098290 */ /* 0x000fe4000fffe0ff */
[----:B------:R-:W-:Y:S02]  /*4820*/  UIADD3 UR4, UPT, UPT, -UR5, URZ, URZ ;  /* 0x000000ff05047290 */ /* 0x000fe4000fffe1ff */
[----:B------:R-:W-:Y:S02]  /*4830*/  UIADD3 UR7, UPT, UPT, -UR6, URZ, URZ ;  /* 0x000000ff06077290 */ /* 0x000fe4000fffe1ff */
[----:B------:R-:W-:Y:S02]  /*4840*/  @!UP0 UIMAD UR6, UR9, UR42, UR5 ;  /* 0x0000002a090682a4 */ /* 0x000fe4000f8e0205 */
[----:B------:R-:W-:Y:S02]  /*4850*/  UIMAD UR14, UR15, UR4, UR14 ;  /* 0x000000040f0e72a4 */ /* 0x000fe4000f8e020e */
[----:B------:R-:W-:Y:S01]  /*4860*/  UIMAD UR13, UR46, UR7, UR13 ;  /* 0x000000072e0d72a4 */ /* 0x000fe2000f8e020d */
[----:B------:R-:W-:Y:S02]  /*4870*/  @!UP0 UMOV UR5, UR8 ;  /* 0x0000000800058c82 */ /* 0x000fe40008000000 */
[----:B------:R-:W-:Y:S02]  /*4880*/  UIMAD UR14, UR5, UR15, UR14 ;  /* 0x0000000f050e72a4 */ /* 0x000fe4000f8e020e */
[----:B------:R-:W-:Y:S11]  /*4890*/  UIMAD UR13, UR6, UR46, UR13 ;  /* 0x0000002e060d72a4 */ /* 0x000ff6000f8e020d */
[----:B------:R-:W-:Y:S01]  /*48a0*/  @!UPT UIADD3 URZ, UPT, UPT, URZ, URZ, URZ ;  /* 0x000000fffffff290 */ /* 0x000fe2000fffe0ff */
.L_x_82:
[----:B------:R-:W2:Y:S01]  /*48b0*/  @!UP3 LDCU.128 UR8, c[0x0][0xb10] ;  /* 0x00016200ff08b7ac */ /* 0x000ea20008000c00 */
[----:B------:R-:W-:Y:S02]  /*48c0*/  ISETP.NE.U32.AND P0, PT, RZ, UR38, PT ;  /* 0x00000026ff007c0c */ /* 0x000fe4000bf05070 */
[----:B------:R-:W-:Y:S02]  /*48d0*/  SHF.L.U32 R4, R11, 0x1f, RZ ;  /* 0x0000001f0b047819 */ /* 0x000fe400000006ff */
[----:B------:R-:W-:Y:S01]  /*48e0*/  ISETP.NE.AND.EX P0, PT, RZ, UR39, PT, P0 ;  /* 0x00000027ff007c0c */ /* 0x000fe2000bf05300 */
[----:B------:R-:W4:Y:S01]  /*48f0*/  @!UP3 LDCU UR5, c[0x0][0xb0c] ;  /* 0x00016180ff05b7ac */ /* 0x000f220008000800 */
[----:B------:R-:W-:Y:S02]  /*4900*/  USHF.L.U32 UR35, UR30, 0x6, URZ ;  /* 0x000000061e237899 */ /* 0x000fe400080006ff */
[----:B------:R-:W-:Y:S02]  /*4910*/  USHF.L.U32 UR34, UR31, 0x8, URZ ;  /* 0x000000081f227899 */ /* 0x000fe400080006ff */
[----:B--2---:R-:W-:Y:S07]  /*4920*/  UIMAD.WIDE.U32 UR6, UR14, UR8, URZ ;  /* 0x000000080e0672a5 */ /* 0x004fee000f8e00ff */
[----:B------:R-:W-:Y:S01]  /*4930*/  @!UP3 UMOV UR4, UR7 ;  /* 0x000000070004bc82 */ /* 0x000fe20008000000 */
[----:B----4-:R-:W-:Y:S02]  /*4940*/  @!UP3 UISETP.NE.AND UP0, UPT, UR5, 0x1, UPT ;  /* 0x000000010500b88c */ /* 0x010fe4000bf05270 */
[----:B------:R-:W-:Y:S02]  /*4950*/  @!UP3 USHF.R.U32.HI UR4, URZ, UR9, UR4 ;  /* 0x00000009ff04b299 */ /* 0x000fe40008011604 */
[----:B------:R-:W-:Y:S02]  /*4960*/  UIMAD.WIDE.U32 UR6, UR13, UR11, URZ ;  /* 0x0000000b0d0672a5 */ /* 0x000fe4000f8e00ff */
[----:B------:R-:W-:Y:S02]  /*4970*/  @!UP3 USEL UR8, UR14, UR4, !UP0 ;  /* 0x000000040e08b287 */ /* 0x000fe4000c000000 */
[----:B------:R-:W-:Y:S03]  /*4980*/  @!UP3 UISETP.NE.AND UP0, UPT, UR10, 0x1, UPT ;  /* 0x000000010a00b88c */ /* 0x000fe6000bf05270 */
[----:B------:R-:W-:Y:S02]  /*4990*/  @!UP3 UMOV UR6, UR7 ;  /* 0x000000070006bc82 */ /* 0x000fe40008000000 */
[----:B------:R-:W2:Y:S02]  /*49a0*/  @!UP3 LDCU UR4, c[0x0][0xb20] ;  /* 0x00016400ff04b7ac */ /* 0x000ea40008000800 */
[----:B--2---:R-:W-:Y:S04]  /*49b0*/  @!UP3 USHF.R.U32.HI UR6, URZ, UR4, UR6 ;  /* 0x00000004ff06b299 */ /* 0x004fe80008011606 */
[----:B------:R-:W-:Y:S04]  /*49c0*/  @!UP3 USEL UR6, UR13, UR6, !UP0 ;  /* 0x000000060d06b287 */ /* 0x000fe8000c000000 */
[----:B------:R-:W-:Y:S02]  /*49d0*/  @!UP3 UIADD3 UR4, UPT, UPT, -UR8, UR6, URZ ;  /* 0x000000060804b290 */ /* 0x000fe4000fffe1ff */
[----:B------:R-:W-:Y:S02]  /*49e0*/  @!UP3 UIADD3 UR6, UPT, UPT, UR8, -UR6, URZ ;  /* 0x800000060806b290 */ /* 0x000fe4000fffe0ff */
[----:B------:R-:W-:Y:S02]  /*49f0*/  @!UP3 UIMAD UR14, UR4, UR5, UR14 ;  /* 0x00000005040eb2a4 */ /* 0x000fe4000f8e020e */
[----:B------:R-:W-:Y:S01]  /*4a00*/  @!UP3 UIMAD UR13, UR6, UR10, UR13 ;  /* 0x0000000a060db2a4 */ /* 0x000fe2000f8e020d */
[----:B------:R-:W-:Y:S11]  /*4a10*/  BRA.U UP4, `(.L_x_83) ;  /* 0x0000000104107547 */ /* 0x000ff6000b800000 */
[----:B-1----:R-:W-:Y:S04]  /*4a20*/  MOV R0, UR41 ;  /* 0x0000002900007c02 */ /* 0x002fe80008000f00 */
[----:B------:R-:W-:Y:S04]  /*4a30*/  SHF.L.U32 R5, R0, 0x1f, RZ ;  /* 0x0000001f00057819 */ /* 0x000fe800000006ff */
[----:B------:R-:W1:Y:S02]  /*4a40*/  SYNCS.PHASECHK.TRANS64.TRYWAIT P1, [UR21+0xd8], R5 ;  /* 0x0000d805ff0075a7 */ /* 0x000e640008021115 */
[----:B-1----:R-:W-:Y:S05]  /*4a50*/  @!P1 BRA `(.L_x_84) ;  /* 0x0000005400e49947 */ /* 0x002fea0003800000 */
.L_x_83:
[----:B------:R-:W-:Y:S05]  /*4a60*/  BRA.U !UP6, `(.L_x_85) ;  /* 0x000000010e387547 */ /* 0x000fea000b800000 */
[----:B------:R-:W-:Y:S01]  /*4a70*/  UPLOP3.LUT UP1, UPT, UPT, UPT, UP5, 0x80, 0x8 ;  /* 0x000000000008789c */ /* 0x000fe20003f2f050 */
[----:B-1----:R-:W-:Y:S01]  /*4a80*/  HFMA2 R0, -RZ, RZ, 0, 5.9604644775390625e-08 ;  /* 0x00000001ff007431 */ /* 0x002fe200000001ff */
[----:B------:R-:W1:Y:S01]  /*4a90*/  LDCU.64 UR8, c[0x0][0x358] ;  /* 0x00006b00ff0877ac */ /* 0x000e620008000a00 */
[----:B------:R-:W-:Y:S03]  /*4aa0*/  IMAD.MOV.U32 R81, RZ, RZ, 0x1 ;  /* 0x00000001ff517424 */ /* 0x000fe600078e00ff */
[----:B------:R-:W-:Y:S05]  /*4ab0*/  PLOP3.LUT P1, PT, PT, PT, UP1, 0x80, 0x8 ;  /* 0x000000000008781c */ /* 0x000fea0003f2f018 */
[----:B------:R-:W2:Y:S01]  /*4ac0*/  @UP1 LDCU.64 UR4, c[0x0][0x888] ;  /* 0x00011100ff0417ac */ /* 0x000ea20008000a00 */
[----:B------:R-:W-:Y:S07]  /*4ad0*/  @UP1 UIMAD UR6, UR36, UR38, URZ ;  /* 0x00000026240612a4 */ /* 0x000fee000f8e02ff */
[----:B------:R-:W-:Y:S01]  /*4ae0*/  @!P1 PRMT R81, R0, 0x7610, R81 ;  /* 0x0000761000519816 */ /* 0x000fe20000000051 */
[----:B--2---:R-:W-:Y:S06]  /*4af0*/  @UP1 UIMAD.WIDE UR4, UR6, 0x4, UR4 ;  /* 0x00000004060418a5 */ /* 0x004fec000f8e0204 */
[----:B------:R-:W-:Y:S01]  /*4b00*/  IMAD.U32 R6, RZ, RZ, UR4 ;  /* 0x00000004ff067e24 */ /* 0x000fe2000f8e00ff */
[----:B------:R-:W-:Y:S04]  /*4b10*/  MOV R7, UR5 ;  /* 0x0000000500077c02 */ /* 0x000fe80008000f00 */
[----:B------:R-:W2:Y:S01]  /*4b20*/  @!UP1 LDCU UR4, c[0x0][0x880] ;  /* 0x00011000ff0497ac */ /* 0x000ea20008000800 */
[----:B-1---5:R4:W5:Y:S02]  /*4b30*/  @P1 LDG.E R41, desc[UR8][R6.64] ;  /* 0x0000000806291981 */ /* 0x022964000c1e1900 */
[----:B--2-4-:R-:W-:Y:S07]  /*4b40*/  @!P1 IMAD.U32 R41, RZ, RZ, UR4 ;  /* 0x00000004ff299e24 */ /* 0x014fee000f8e00ff */
.L_x_85:
[----:B-----5:R-:W-:Y:S01]  /*4b50*/  @!P0 FSETP.EQ.AND P2, PT, R41, RZ, PT ;  /* 0x000000ff2900820b */ /* 0x020fe20003f42000 */
[----:B------:R-:W-:Y:S01]  /*4b60*/  @!UPT UIADD3 URZ, UPT, UPT, URZ, URZ, URZ ;  /* 0x000000fffffff290 */ /* 0x000fe2000fffe0ff */
[----:B------:R-:W-:Y:S11]  /*4b70*/  @!P0 BRA `(.L_x_86) ;  /* 0x0000000000148947 */ /* 0x000ff60003800000 */
[----:B------:R-:W-:Y:S02]  /*4b80*/  LOP3.LUT P0, RZ, R81, 0xff, RZ, 0xc0, !PT ;  /* 0x000000ff51ff7812 */ /* 0x000fe4000780c0ff */
[----:B------:R-:W-:Y:S04]  /*4b90*/  PLOP3.LUT P2, PT, PT, PT, UP1, 0x80, 0x8 ;  /* 0x000000000008781c */ /* 0x000fe80003f4f018 */
[----:B------:R-:W-:Y:S07]  /*4ba0*/  PLOP3.LUT P2, PT, P2, PT, PT, 0x8, 0x80 ;  /* 0x000000000080781c */ /* 0x000fee000174e170 */
[----:B------:R-:W-:Y:S11]  /*4bb0*/  @P0 FSETP.EQ.AND P2, PT, R41, RZ, PT ;  /* 0x000000ff2900020b */ /* 0x000ff60003f42000 */
[----:B------:R-:W-:Y:S02]  /*4bc0*/  @!UPT UIADD3 URZ, UPT, UPT, URZ, URZ, URZ ;  /* 0x000000fffffff290 */ /* 0x000fe4000fffe0ff */
.L_x_86:
[----:B------:R-:W2:Y:S01]  /*4bd0*/  SYNCS.PHASECHK.TRANS64.TRYWAIT P0, [UR21+0xb0], R4 ;  /* 0x0000b004ff0075a7 */ /* 0x000ea20008001115 */
[----:B------:R-:W-:Y:S04]  /*4be0*/  ELECT P1, URZ, PT ;  /* 0x0000000000ff782f */ /* 0x000fe80003820000 */
[----:B------:R-:W-:Y:S01]  /*4bf0*/  PLOP3.LUT P1, PT, P2, P1, PT, 0xf2, 0x2f ;  /* 0x00000000002f781c */ /* 0x000fe20001723e72 */
[----:B------:R-:W-:Y:S01]  /*4c00*/  @!UPT UIADD3 URZ, UPT, UPT, URZ, URZ, URZ ;  /* 0x000000fffffff290 */ /* 0x000fe2000fffe0ff */
[----:B--2---:R-:W-:Y:S11]  /*4c10*/  @!P0 BRA `(.L_x_87) ;  /* 0x00000054008c8947 */ /* 0x004ff60003800000 */
.L_x_184:
[----:B------:R-:W-:Y:S01]  /*4c20*/  @!P1 IADD3 R2, P0, PT, R12, 0x580, RZ ;  /* 0x000005800c029810 */ /* 0x000fe20007f1e0ff */
[----:B------:R-:W-:Y:S01]  /*4c30*/  VOTEU.ALL UP0, P1 ;  /* 0x0000000000ff7886 */ /* 0x000fe20000800000 */
[----:B------:R-:W-:Y:S01]  /*4c40*/  UMOV UR6, 0x0 ;  /* 0x0000000000067882 */ /* 0x000fe20000000000 */
[----:B------:R-:W-:Y:S01]  /*4c50*/  UMOV UR7, 0x10000000 ;  /* 0x1000000000077882 */ /* 0x000fe20000000000 */
[----:B------:R-:W-:Y:S01]  /*4c60*/  @!P1 R2UR UR5, R2 ;  /* 0x00000000020592ca */ /* 0x000fe200000e0000 */
[----:B-1----:R-:W-:Y:S01]  /*4c70*/  @!P1 IMAD.X R0, RZ, RZ, R13, P0 ;  /* 0x000000ffff009224 */ /* 0x002fe200000e060d */
[----:B------:R-:W-:Y:S01]  /*4c80*/  @!UP0 UIADD3 UR32, UPT, UPT, UR21, 0x400, URZ ;  /* 0x0000040015208890 */ /* 0x000fe2000fffe0ff */
[----:B------:R-:W-:Y:S03]  /*4c90*/  VOTEU.ALL UP0, P1 ;  /* 0x0000000000ff7886 */ /* 0x000fe60000800000 */
[----:B------:R-:W-:Y:S01]  /*4ca0*/  @!P1 R2UR UR4, R0 ;  /* 0x00000000000492ca */ /* 0x000fe200000e0000 */
[----:B------:R-:W-:Y:S06]  /*4cb0*/  @!P1 IMAD.MOV.U32 R0, RZ, RZ, 0x2000 ;  /* 0x00002000ff009424 */ /* 0x000fec00078e00ff */
[----:B------:R-:W-:Y:S06]  /*4cc0*/  IMAD.U32 R6, RZ, RZ, UR5 ;  /* 0x00000005ff067e24 */ /* 0x000fec000f8e00ff */
[----:B------:R-:W-:Y:S01]  /*4cd0*/  IMAD.U32 R7, RZ, RZ, UR4 ;  /* 0x00000004ff077e24 */ /* 0x000fe2000f8e00ff */
[----:B------:R-:W-:Y:S04]  /*4ce0*/  @!P1 R2UR UR4, R6 ;  /* 0x00000000060492ca */ /* 0x000fe800000e0000 */
[----:B------:R-:W-:Y:S11]  /*4cf0*/  @!P1 R2UR UR5, R7 ;  /* 0x00000000070592ca */ /* 0x000ff600000e0000 */
[----:B------:R-:W-:Y:S02]  /*4d00*/  @!UPT UIADD3 URZ, UPT, UPT, URZ, URZ, URZ ;  /* 0x000000fffffff290 */ /* 0x000fe4000fffe0ff */
[----:B------:R1:W-:Y:S01]  /*4d10*/  @!UP0 UTMALDG.3D [UR32], [UR4], desc[UR6] ;  /* 0x00000620040085b4 */ /* 0x0003e20008011000 */
[----:B------:R1:W-:Y:S01]  /*4d20*/  @!P1 SYNCS.ARRIVE.TRANS64.RED.A0TR RZ, [UR21+0x90], R0 ;  /* 0x00009000ffff99a7 */ /* 0x0003e20008300415 */
[----:B------:R-:W-:Y:S01]  /*4d30*/  SYNCS.ARRIVE.TRANS64.RED.A1T0 RZ, [UR50], RZ ;  /* 0x000000ffffff79a7 */ /* 0x000fe20008100432 */
[----:B------:R-:W2:Y:S02]  /*4d40*/  SYNCS.PHASECHK.TRANS64.TRYWAIT P0, [UR21+0xb8], R4 ;  /* 0x0000b804ff0075a7 */ /* 0x000ea40008001115 */
[----:B-12---:R-:W-:Y:S05]  /*4d50*/  @!P0 BRA `(.L_x_88) ;  /* 0x0000005400548947 */ /* 0x006fea0003800000 */
.L_x_186:
[----:B------:R-:W-:Y:S01]  /*4d60*/  @!P1 IADD3 R2, P0, PT, R12, 0x580, RZ ;  /* 0x000005800c029810 */ /* 0x000fe20007f1e0ff */
[----:B------:R-:W-:Y:S01]  /*4d70*/  VOTEU.ALL UP0, P1 ;  /* 0x0000000000ff7886 */ /* 0x000fe20000800000 */
[----:B------:R-:W-:Y:S01]  /*4d80*/  UMOV UR6, 0x0 ;  /* 0x0000000000067882 */ /* 0x000fe20000000000 */
[----:B------:R-:W-:Y:S01]  /*4d90*/  UMOV UR7, 0x10000000 ;  /* 0x1000000000077882 */ /* 0x000fe20000000000 */
[----:B------:R-:W-:Y:S01]  /*4da0*/  @!P1 R2UR UR5, R2 ;  /* 0x00000000020592ca */ /* 0x000fe200000e0000 */
[----:B------:R-:W-:Y:S01]  /*4db0*/  @!P1 IMAD.X R0, RZ, RZ, R13, P0 ;  /* 0x000000ffff009224 */ /* 0x000fe200000e060d */
[----:B------:R-:W-:Y:S02]  /*4dc0*/  @!UP0 UIADD3 UR26, UPT, UPT, UR34, 0x40, URZ ;  /* 0x00000040221a8890 */ /* 0x000fe4000fffe0ff */
[----:B------:R-:W-:Y:S02]  /*4dd0*/  @!UP0 UIADD3 UR24, UPT, UPT, UR21, 0x2400, URZ ;  /* 0x0000240015188890 */ /* 0x000fe4000fffe0ff */
[----:B------:R-:W-:Y:S01]  /*4de0*/  @!P1 R2UR UR4, R0 ;  /* 0x00000000000492ca */ /* 0x000fe200000e0000 */
[----:B------:R-:W-:Y:S01]  /*4df0*/  VOTEU.ALL UP0, P1 ;  /* 0x0000000000ff7886 */ /* 0x000fe20000800000 */
[----:B------:R-:W-:Y:S01]  /*4e00*/  @!P1 IMAD.MOV.U32 R0, RZ, RZ, 0x2000 ;  /* 0x00002000ff009424 */ /* 0x000fe200078e00ff */
[----:B------:R-:W-:Y:S01]  /*4e10*/  UMOV UR27, UR35 ;  /* 0x00000023001b7c82 */ /* 0x000fe20008000000 */
[----:B------:R-:W-:Y:S03]  /*4e20*/  UMOV UR28, UR36 ;  /* 0x00000024001c7c82 */ /* 0x000fe60008000000 */
        /* <DEDUP_REMOVED lines=8> */
[----:B------:R-:W4:Y:S02]  /*4eb0*/  SYNCS.PHASECHK.TRANS64.TRYWAIT P0, [UR21+0xc0], R4 ;  /* 0x0000c004ff0075a7 */ /* 0x000f240008001115 */
[----:B--2-4-:R-:W-:Y:S05]  /*4ec0*/  @!P0 BRA `(.L_x_89) ;  /* 0x0000005400108947 */ /* 0x014fea0003800000 */
.L_x_188:
[----:B------:R-:W-:Y:S01]  /*4ed0*/  @!P1 IADD3 R2, P0, PT, R12, 0x580, RZ ;  /* 0x000005800c029810 */ /* 0x000fe20007f1e0ff */
[----:B------:R-:W-:Y:S01]  /*4ee0*/  VOTEU.ALL UP0, P1 ;  /* 0x0000000000ff7886 */ /* 0x000fe20000800000 */
[----:B------:R-:W-:Y:S01]  /*4ef0*/  UMOV UR6, 0x0 ;  /* 0x0000000000067882 */ /* 0x000fe20000000000 */
[----:B------:R-:W-:Y:S01]  /*4f00*/  UMOV UR7, 0x10000000 ;  /* 0x1000000000077882 */ /* 0x000fe20000000000 */
[----:B------:R-:W-:Y:S01]  /*4f10*/  @!P1 R2UR UR5, R2 ;  /* 0x00000000020592ca */ /* 0x000fe200000e0000 */
[----:B------:R-:W-:Y:S01]  /*4f20*/  @!P1 IMAD.X R0, RZ, RZ, R13, P0 ;  /* 0x000000ffff009224 */ /* 0x000fe200000e060d */
[----:B------:R-:W-:Y:S01]  /*4f30*/  @!UP0 UIADD3 UR18, UPT, UPT, UR34, 0x80, URZ ;  /* 0x0000008022128890 */ /* 0x000fe2000fffe0ff */
[----:B------:R-:W-:Y:S01]  /*4f40*/  VIADD R10, R10, 0x1 ;  /* 0x000000010a0a7836 */ /* 0x000fe20000000000 */
        /* <DEDUP_REMOVED lines=16> */
.L_x_190:
[----:B------:R-:W-:Y:S01]  /*5050*/  @!P1 IADD3 R2, P0, PT, R12, 0x580, RZ ;  /* 0x000005800c029810 */ /* 0x000fe20007f1e0ff */
[----:B------:R-:W-:Y:S01]  /*5060*/  VOTEU.ALL UP0, P1 ;  /* 0x0000000000ff7886 */ /* 0x000fe20000800000 */
[----:B------:R-:W-:Y:S01]  /*5070*/  UMOV UR6, 0x0 ;  /* 0x0000000000067882 */ /* 0x000fe20000000000 */
[----:B------:R-:W-:Y:S01]  /*5080*/  UMOV UR7, 0x10000000 ;  /* 0x1000000000077882 */ /* 0x000fe20000000000 */
[----:B------:R-:W-:Y:S01]  /*5090*/  @!P1 R2UR UR5, R2 ;  /* 0x00000000020592ca */ /* 0x000fe200000e0000 */
[----:B------:R-:W-:Y:S01]  /*50a0*/  @!P1 IMAD.X R0, RZ, RZ, R13, P0 ;  /* 0x000000ffff009224 */ /* 0x000fe200000e060d */
[----:B------:R-:W-:Y:S01]  /*50b0*/  @!UP0 UIADD3 UR10, UPT, UPT, UR34, 0xc0, URZ ;  /* 0x000000c0220a8890 */ /* 0x000fe2000fffe0ff */
[----:B------:R-:W-:Y:S01]  /*50c0*/  R2UR UR18, R83 ;  /* 0x00000000531272ca */ /* 0x000fe200000e0000 */
[----:B------:R-:W-:Y:S01]  /*50d0*/  @!UP0 UIADD3 UR8, UPT, UPT, UR21, 0x6400, URZ ;  /* 0x0000640015088890 */ /* 0x000fe2000fffe0ff */
[----:B------:R-:W-:Y:S01]  /*50e0*/  R2UR UR16, R84 ;  /* 0x00000000541072ca */ /* 0x000fe200000e0000 */
[----:B------:R-:W-:Y:S01]  /*50f0*/  @!UP0 UIADD3 UR9, UPT, UPT, UR21, 0xa8, URZ ;  /* 0x000000a815098890 */ /* 0x000fe2000fffe0ff */
[----:B------:R-:W-:Y:S01]  /*5100*/  @!P1 R2UR UR4, R0 ;  /* 0x00000000000492ca */ /* 0x000fe200000e0000 */
[----:B------:R-:W-:Y:S01]  /*5110*/  VOTEU.ALL UP0, P1 ;  /* 0x0000000000ff7886 */ /* 0x000fe20000800000 */
[----:B------:R-:W-:Y:S01]  /*5120*/  UMOV UR11, UR35 ;  /* 0x00000023000b7c82 */ /* 0x000fe20008000000 */
[----:B------:R-:W-:Y:S01]  /*5130*/  UMOV UR12, UR36 ;  /* 0x00000024000c7c82 */ /* 0x000fe20008000000 */
[C---:B------:R-:W-:Y:S01]  /*5140*/  ISETP.NE.AND P0, PT, R10.reuse, 0x2, PT ;  /* 0x000000020a00780c */ /* 0x040fe20003f05270 */
[----:B------:R-:W-:Y:S01]  /*5150*/  UMOV UR36, UR29 ;  /* 0x0000001d00247c82 */ /* 0x000fe20008000000 */
[----:B-1----:R-:W-:Y:S01]  /*5160*/  IMAD.U32 R4, RZ, RZ, UR5 ;  /* 0x00000005ff047e24 */ /* 0x002fe2000f8e00ff */
[----:B------:R-:W-:Y:S01]  /*5170*/  LOP3.LUT R11, R11, 0x1, RZ, 0x3c, !PT ;  /* 0x000000010b0b7812 */ /* 0x000fe200078e3cff */
[----:B------:R-:W-:Y:S01]  /*5180*/  UPLOP3.LUT UP4, UPT, UPT, UPT, UPT, 0x80, 0x8 ;  /* 0x000000000008789c */ /* 0x000fe20003f8f070 */
[----:B------:R-:W-:Y:S01]  /*5190*/  SEL R0, RZ, 0x1, P0 ;  /* 0x00000001ff007807 */ /* 0x000fe20000000000 */
[----:B------:R-:W-:Y:S01]  /*51a0*/  UIADD3 UR31, UPT, UPT, UR13, UR18, URZ ;  /* 0x000000120d1f7290 */ /* 0x000fe2000fffe0ff */
[----:B------:R-:W-:Y:S01]  /*51b0*/  SEL R10, R10, RZ, P0 ;  /* 0x000000ff0a0a7207 */ /* 0x000fe20000000000 */
[----:B------:R-:W-:Y:S01]  /*51c0*/  UIADD3 UR30, UPT, UPT, UR14, UR16, URZ ;  /* 0x000000100e1e7290 */ /* 0x000fe2000fffe0ff */
[----:B------:R-:W-:Y:S01]  /*51d0*/  IMAD.U32 R5, RZ, RZ, UR4 ;  /* 0x00000004ff057e24 */ /* 0x000fe2000f8e00ff */
[----:B------:R-:W-:Y:S02]  /*51e0*/  @!P1 R2UR UR4, R4 ;  /* 0x00000000040492ca */ /* 0x000fe400000e0000 */
[----:B------:R-:W-:Y:S02]  /*51f0*/  LOP3.LUT R9, R9, R0, RZ, 0x3c, !PT ;  /* 0x0000000009097212 */ /* 0x000fe400078e3cff */
[----:B------:R-:W-:Y:S11]  /*5200*/  @!P1 R2UR UR5, R5 ;  /* 0x00000000050592ca */ /* 0x000ff600000e0000 */
[----:B------:R-:W-:Y:S02]  /*5210*/  @!UPT UIADD3 URZ, UPT, UPT, URZ, URZ, URZ ;  /* 0x000000fffffff290 */ /* 0x000fe4000fffe0ff */
[----:B------:R1:W-:Y:S01]  /*5220*/  @!UP0 UTMALDG.3D [UR8], [UR4], desc[UR6] ;  /* 0x00000608040085b4 */ /* 0x0003e20008011000 */
[----:B------:R1:W-:Y:S01]  /*5230*/  @!P1 SYNCS.ARRIVE.TRANS64.RED.A0TR RZ, [UR21+0xa8], R3 ;  /* 0x0000a803ffff99a7 */ /* 0x0003e20008300415 */
[----:B------:R-:W-:Y:S01]  /*5240*/  SYNCS.ARRIVE.TRANS64.RED.A1T0 RZ, [UR43], RZ ;  /* 0x000000ffffff79a7 */ /* 0x000fe2000810042b */
[----:B------:R-:W-:Y:S05]  /*5250*/  BRA.U UP2, `(.L_x_91) ;  /* 0xfffffff102587547 */ /* 0x000fea000b83ffff */
[----:B-1----:R-:W-:-:S04]  /*5260*/  SHF.L.U32 R3, R11, 0x1f, RZ ;  /* 0x0000001f0b037819 */ /* 0x002fc800000006ff */
[----:B------:R-:W1:Y:S02]  /*5270*/  SYNCS.PHASECHK.TRANS64.TRYWAIT P0, [UR21+0xb0], R3 ;  /* 0x0000b003ff0075a7 */ /* 0x000e640008001115 */
[----:B-1----:R-:W-:Y:S05]  /*5280*/  @!P0 BRA `(.L_x_92) ;  /* 0x0000005000508947 */ /* 0x002fea0003800000 */
.L_x_192:
[----:B------:R-:W2:Y:S02]  /*5290*/  SYNCS.PHASECHK.TRANS64.TRYWAIT P0, [UR21+0xb8], R3 ;  /* 0x0000b803ff0075a7 */ /* 0x000ea40008001115 */
[----:B--2---:R-:W-:Y:S05]  /*52a0*/  @!P0 BRA `(.L_x_93) ;  /* 0x0000005000608947 */ /* 0x004fea0003800000 */
.L_x_194:
[----:B------:R-:W2:Y:S02]  /*52b0*/  SYNCS.PHASECHK.TRANS64.TRYWAIT P0, [UR21+0xc0], R3 ;  /* 0x0000c003ff0075a7 */ /* 0x000ea40008001115 */
[----:B--2---:R-:W-:Y:S05]  /*52c0*/  @!P0 BRA `(.L_x_94) ;  /* 0x0000005000708947 */ /* 0x004fea0003800000 */
.L_x_196:
[----:B-1----:R-:W-:-:S07]  /*52d0*/  MOV R0, UR21 ;  /* 0x0000001500007c02 */ /* 0x002fce0008000f00 */
.L_x_95:
[----:B-1----:R-:W-:-:S04]  /*52e0*/  SHF.L.U32 R3, R11, 0x1f, RZ ;  /* 0x0000001f0b037819 */ /* 0x002fc800000006ff */
[----:B------:R1:W2:Y:S03]  /*52f0*/  SYNCS.PHASECHK.TRANS64.TRYWAIT P0, [R0+URZ+0xc8], R3 ;  /* 0x0000c803000075a7 */ /* 0x0002a600080011ff */
[----:B--2---:R-:W-:Y:S05]  /*5300*/  @!P0 NANOSLEEP.SYNCS 0x989680 ;  /* 0x009896800000895d */ /* 0x004fea0003900000 */
[----:B------:R-:W2:Y:S02]  /*5310*/  @!P0 SYNCS.PHASECHK.TRANS64 P0, [R0+URZ+0xc8], R3 ;  /* 0x0000c803000085a7 */ /* 0x000ea400080010ff */
[----:B--23--:R-:W-:Y:S05]  /*5320*/  @P0 EXIT ;  /* 0x000000000000094d */ /* 0x00cfea0003800000 */
[----:B------:R-:W-:Y:S05]  /*5330*/  BRA `(.L_x_95) ;  /* 0xfffffffc00e87947 */ /* 0x000fea000383ffff */
.L_x_80:
[----:B------:R-:W-:-:S06]  /*5340*/  UISETP.GE.AND UP0, UPT, UR18, 0x4, UPT ;  /* 0x000000041200788c */ /* 0x000fcc000bf06270 */
[----:B------:R-:W-:-:S13]  /*5350*/  PLOP3.LUT P0, PT, PT, PT, UP0, 0x80, 0x8 ;  /* 0x000000000008781c */ /* 0x000fda0003f0f008 */
[----:B-1----:R-:W-:Y:S05]  /*5360*/  @!P0 EXIT ;  /* 0x000000000000894d */ /* 0x002fea0003800000 */
[----:B------:R-:W1:Y:S08]  /*5370*/  S2UR UR4, SR_CgaCtaId ;  /* 0x00000000000479c3 */ /* 0x000e700000008800 */
[----:B------:R-:W-:Y:S01]  /*5380*/  BAR.SYNC.DEFER_BLOCKING 0x6, 0xa0 ;  /* 0x0182800000007b1d */ /* 0x000fe20000010000 */
[C---:B------:R-:W-:Y:S01]  /*5390*/  IMAD.SHL.U32 R5, R94.reuse, 0x40, RZ ;  /* 0x000000405e057824 */ /* 0x040fe200078e00ff */
[C---:B------:R-:W-:Y:S01]  /*53a0*/  R2P PR, R94.reuse, 0x6 ;  /* 0x000000065e007804 */ /* 0x040fe20000000000 */
[C---:B------:R-:W-:Y:S01]  /*53b0*/  IMAD.SHL.U32 R2, R94.reuse, 0x8, RZ ;  /* 0x000000085e027824 */ /* 0x040fe200078e00ff */
[----:B------:R-:W-:Y:S01]  /*53c0*/  CS2R R88, SRZ ;  /* 0x0000000000587805 */ /* 0x000fe2000001ff00 */
[----:B------:R-:W-:Y:S01]  /*53d0*/  IMAD.U32 R37, R94, 0x10000, RZ ;  /* 0x000100005e257824 */ /* 0x000fe200078e00ff */
[----:B------:R-:W-:-:S02]  /*53e0*/  UMOV UR44, 0x400 ;  /* 0x00000400002c7882 */ /* 0x000fc40000000000 */
[----:B------:R-:W2:Y:S01]  /*53f0*/  LDC.64 R78, c[0x0][0x8b0] ;  /* 0x00022c00ff4e7b82 */ /* 0x000ea20000000a00 */
[C---:B------:R-:W-:Y:S01]  /*5400*/  LOP3.LUT R3, R5.reuse, 0x1c0, RZ, 0xc0, !PT ;  /* 0x000001c005037812 */ /* 0x040fe200078ec0ff */
[----:B------:R-:W-:Y:S01]  /*5410*/  IMAD.SHL.U32 R80, R94, 0x20, RZ ;  /* 0x000000205e507824 */ /* 0x000fe200078e00ff */
[----:B------:R-:W-:Y:S01]  /*5420*/  LOP3.LUT R5, R5, 0x200, RZ, 0xc0, !PT ;  /* 0x0000020005057812 */ /* 0x000fe200078ec0ff */
[----:B------:R-:W-:Y:S01]  /*5430*/  IMAD.MOV.U32 R92, RZ, RZ, 0x20 ;  /* 0x00000020ff5c7424 */ /* 0x000fe200078e00ff */
[----:B------:R-:W-:Y:S01]  /*5440*/  LOP3.LUT R2, R3, 0x38, R2, 0xf8, !PT ;  /* 0x0000003803027812 */ /* 0x000fe200078ef802 */
[----:B------:R-:W-:Y:S01]  /*5450*/  IMAD.MOV.U32 R91, RZ, RZ, 0x1 ;  /* 0x00000001ff5b7424 */ /* 0x000fe200078e00ff */
[----:B------:R-:W-:Y:S01]  /*5460*/  SHF.R.U32.HI R3, RZ, 0x1, R94 ;  /* 0x00000001ff037819 */ /* 0x000fe2000001165e */
[----:B------:R-:W3:Y:S01]  /*5470*/  LDC.64 R76, c[0x0][0x8a8] ;  /* 0x00022a00ff4c7b82 */ /* 0x000ee20000000a00 */
[----:B------:R-:W-:Y:S01]  /*5480*/  LOP3.LUT R37, R37, 0x600000, RZ, 0xc0, !PT ;  /* 0x0060000025257812 */ /* 0x000fe200078ec0ff */
[----:B------:R-:W-:Y:S01]  /*5490*/  IMAD.MOV.U32 R36, RZ, RZ, RZ ;  /* 0x000000ffff247224 */ /* 0x000fe200078e00ff */
[----:B------:R-:W-:Y:S01]  /*54a0*/  LOP3.LUT R80, R5, 0xc00, R80, 0xf8, !PT ;  /* 0x00000c0005507812 */ /* 0x000fe200078ef850 */
[----:B------:R-:W-:Y:S01]  /*54b0*/  IMAD.MOV.U32 R90, RZ, RZ, RZ ;  /* 0x000000ffff5a7224 */ /* 0x000fe200078e00ff */
[----:B------:R-:W-:Y:S01]  /*54c0*/  LOP3.LUT R3, R2, 0x8, R3, 0x78, !PT ;  /* 0x0000000802037812 */ /* 0x000fe200078e7803 */
[----:B------:R-:W4:Y:S01]  /*54d0*/  LDCU UR59, c[0x0][0x370] ;  /* 0x00006e00ff3b77ac */ /* 0x000f220008000800 */
[----:B------:R-:W-:-:S02]  /*54e0*/  SEL R93, R92, 0xffffffe0, !P2 ;  /* 0xffffffe05c5d7807 */ /* 0x000fc40005000000 */
[----:B------:R-:W-:Y:S01]  /*54f0*/  LOP3.LUT R80, R80, R3, RZ, 0xfc, !PT ;  /* 0x0000000350507212 */ /* 0x000fe200078efcff */
[----:B-1----:R-:W-:Y:S01]  /*5500*/  ULEA UR44, UR4, UR44, 0x18 ;  /* 0x0000002c042c7291 */ /* 0x002fe2000f8ec0ff */
[----:B------:R-:W-:Y:S01]  /*5510*/  LOP3.LUT R94, R94, 0x60, RZ, 0xc0, !PT ;  /* 0x000000605e5e7812 */ /* 0x000fe200078ec0ff */
[----:B------:R-:W1:Y:S01]  /*5520*/  LDCU UR43, c[0x0][0xb0c] ;  /* 0x00016180ff2b77ac */ /* 0x000e620008000800 */
[----:B------:R-:W-:Y:S01]  /*5530*/  SEL R92, R92, 0xffffffe0, !P1 ;  /* 0xffffffe05c5c7807 */ /* 0x000fe20004800000 */
[----:B------:R-:W-:Y:S01]  /*5540*/  UIADD3 UR4, UPT, UPT, UR44, 0x400, URZ ;  /* 0x000004002c047890 */ /* 0x000fe2000fffe0ff */
[----:B------:R-:W1:Y:S04]  /*5550*/  LDCU UR39, c[0x0][0xb30] ;  /* 0x00016600ff2777ac */ /* 0x000e680008000800 */
[----:B------:R-:W4:Y:S01]  /*5560*/  LDS R0, [UR44+0x190] ;  /* 0x0001902cff007984 */ /* 0x000f220008000800 */
[----:B------:R-:W-:Y:S01]  /*5570*/  IMAD.U32 R86, RZ, RZ, UR4 ;  /* 0x00000004ff567e24 */ /* 0x000fe2000f8e00ff */
[----:B------:R-:W1:Y:S01]  /*5580*/  LDCU.64 UR56, c[0x0][0x888] ;  /* 0x00011100ff3877ac */ /* 0x000e620008000a00 */
[----:B------:R-:W1:Y:S01]  /*5590*/  LDCU.64 UR40, c[0x0][0xb28] ;  /* 0x00016500ff2877ac */ /* 0x000e620008000a00 */
[----:B------:R-:W1:Y:S01]  /*55a0*/  LDCU.64 UR62, c[0x0][0x890] ;  /* 0x00011200ff3e77ac */ /* 0x000e620008000a00 */
[----:B------:R-:W1:Y:S01]  /*55b0*/  LDCU.128 UR52, c[0x0][0xb10] ;  /* 0x00016200ff3477ac */ /* 0x000e620008000c00 */
[----:B------:R-:W1:Y:S01]  /*55c0*/  LDCU UR58, c[0x0][0x374] ;  /* 0x00006e80ff3a77ac */ /* 0x000e620008000800 */
[----:B------:R-:W-:Y:S01]  /*55d0*/  UMOV UR47, URZ ;  /* 0x000000ff002f7c82 */ /* 0x000fe20008000000 */
[----:B------:R-:W-:Y:S01]  /*55e0*/  UMOV UR46, URZ ;  /* 0x000000ff002e7c82 */ /* 0x000fe20008000000 */
[----:B-1234-:R-:W-:-:S07]  /*55f0*/  IMAD.IADD R37, R0, 0x1, R37 ;  /* 0x0000000100257824 */ /* 0x01efce00078e0225 */
.L_x_139:
[C---:B------:R-:W-:Y:S02]  /*5600*/  LEA R3, R88.reuse, UR44, 0x3 ;  /* 0x0000002c58037c11 */ /* 0x040fe4000f8e18ff */
[----:B------:R-:W-:Y:S02]  /*5610*/  SHF.L.U32 R0, R89, 0x1f, RZ ;  /* 0x0000001f59007819 */ /* 0x000fe400000006ff */
[----:B------:R-:W-:Y:S02]  /*5620*/  LEA R5, R88, UR44, 0x4 ;  /* 0x0000002c58057c11 */ /* 0x000fe4000f8e20ff */
[----:B-1----:R-:W1:Y:S02]  /*5630*/  SYNCS.PHASECHK.TRANS64.TRYWAIT P0, [R3+URZ+0xe0], R0 ;  /* 0x0000e000030075a7 */ /* 0x002e6400080011ff */
[----:B-1----:R-:W-:Y:S05]  /*5640*/  @!P0 BRA `(.L_x_96) ;  /* 0x0000004c00a88947 */ /* 0x002fea0003800000 */
.L_x_197:
[----:B------:R-:W2:Y:S01]  /*5650*/  LDS.128 R4, [R5+0x170] ;  /* 0x0001700005047984 */ /* 0x000ea20000000c00 */
[----:B------:R-:W-:Y:S01]  /*5660*/  UISETP.GE.AND UP0, UPT, UR42, 0x1, UPT ;  /* 0x000000012a00788c */ /* 0x000fe2000bf06270 */
[----:B------:R-:W-:Y:S01]  /*5670*/  @!PT LDS RZ, [RZ] ;  /* 0x00000000fffff984 */ /* 0x000fe20000000800 */
[----:B------:R-:W-:Y:S01]  /*5680*/  @!PT LDS RZ, [RZ] ;  /* 0x00000000fffff984 */ /* 0x000fe20000000800 */
[----:B------:R-:W-:Y:S01]  /*5690*/  @!PT LDS RZ, [RZ] ;  /* 0x00000000fffff984 */ /* 0x000fe20000000800 */
[----:B------:R-:W-:Y:S01]  /*56a0*/  @!PT LDS RZ, [RZ] ;  /* 0x00000000fffff984 */ /* 0x000fe20000000800 */
[----:B------:R3:W-:Y:S06]  /*56b0*/  MEMBAR.ALL.CTA ;  /* 0x0000000000007992 */ /* 0x0007ec0000008000 */
[----:B---3--:R-:W3:Y:S01]  /*56c0*/  FENCE.VIEW.ASYNC.S ;  /* 0x00000000000073c6 */ /* 0x008ee20000000000 */
[----:B--2---:R-:W-:Y:S11]  /*56d0*/  LOP3.LUT P0, RZ, R6, 0x1, RZ, 0xc0, !PT ;  /* 0x0000000106ff7812 */ /* 0x004ff6000780c0ff */
[----:B------:R-:W-:Y:S02]  /*56e0*/  @!UPT UIADD3 URZ, UPT, UPT, URZ, URZ, URZ ;  /* 0x000000fffffff290 */ /* 0x000fe4000fffe0ff */
[----:B---3--:R-:W-:Y:S01]  /*56f0*/  VOTEU.ANY UP1, P0 ;  /* 0x0000000000ff7886 */ /* 0x008fe20000020100 */
[----:B------:R-:W-:Y:S01]  /*5700*/  PLOP3.LUT P0, PT, PT, PT, UP1, 0x80, 0x8 ;  /* 0x000000000008781c */ /* 0x000fe20003f0f018 */
[----:B------:R-:W-:Y:S11]  /*5710*/  UP2UR UR61, UPR, URZ, 0x2 ;  /* 0x00000002ff3d7883 */ /* 0x000ff60008000000 */
[----:B------:R-:W-:Y:S01]  /*5720*/  @!UPT UIADD3 URZ, UPT, UPT, URZ, URZ, URZ ;  /* 0x000000fffffff290 */ /* 0x000fe2000fffe0ff */
[----:B-1----:R-:W-:Y:S02]  /*5730*/  @P0 SHF.R.U32.HI R0, RZ, 0x10, R5 ;  /* 0x00000010ff000819 */ /* 0x002fe40000011605 */
        /* <DEDUP_REMOVED lines=12> */
[----:B------:R-:W2:Y:S01]  /*5800*/  LDCU UR12, c[0x0][0xb20] ;  /* 0x00016400ff0c77ac */ /* 0x000ea20008000800 */
[----:B------:R-:W-:Y:S02]  /*5810*/  UIMAD.WIDE.U32 UR4, UR58, UR55, URZ ;  /* 0x000000373a0472a5 */ /* 0x000fe4000f8e00ff */
[----:B------:R-:W-:Y:S02]  /*5820*/  UIMAD.WIDE.U32 UR6, UR59, UR52, URZ ;  /* 0x000000343b0672a5 */ /* 0x000fe4000f8e00ff */
[----:B------:R-:W-:Y:S02]  /*5830*/  UISETP.NE.AND UP0, UPT, UR54, 0x1, UPT ;  /* 0x000000013600788c */ /* 0x000fe4000bf05270 */
[----:B------:R-:W-:Y:S02]  /*5840*/  UIMAD.WIDE.U32 UR8, UR37, UR55, URZ ;  /* 0x00000037250872a5 */ /* 0x000fe4000f8e00ff */
[----:B------:R-:W-:Y:S02]  /*5850*/  UIMAD.WIDE.U32 UR10, UR38, UR52, URZ ;  /* 0x00000034260a72a5 */ /* 0x000fe4000f8e00ff */
[----:B------:R-:W-:Y:S02]  /*5860*/  UISETP.NE.AND UP1, UPT, UR43, 0x1, UPT ;  /* 0x000000012b00788c */ /* 0x000fe4000bf25270 */
[----:B------:R-:W-:Y:S01]  /*5870*/  UISETP.NE.AND UP2, UPT, UR42, 0x1, UPT ;  /* 0x000000012a00788c */ /* 0x000fe2000bf45270 */
[----:B------:R-:W-:Y:S02]  /*5880*/  UMOV UR4, UR5 ;  /* 0x0000000500047c82 */ /* 0x000fe40008000000 */
[----:B--2---:R-:W-:Y:S03]  /*5890*/  USHF.R.U32.HI UR5, URZ, UR12, UR4 ;  /* 0x0000000cff057299 */ /* 0x004fe60008011604 */
[----:B------:R-:W-:Y:S02]  /*58a0*/  UMOV UR4, UR7 ;  /* 0x0000000700047c82 */ /* 0x000fe40008000000 */
[----:B------:R-:W-:Y:S02]  /*58b0*/  USHF.R.U32.HI UR7, URZ, UR53, UR4 ;  /* 0x00000035ff077299 */ /* 0x000fe40008011604 */
[----:B------:R-:W-:Y:S02]  /*58c0*/  USEL UR4, UR58, UR5, !UP0 ;  /* 0x000000053a047287 */ /* 0x000fe4000c000000 */
[----:B------:R-:W-:Y:S01]  /*58d0*/  USEL UR7, UR59, UR7, !UP1 ;  /* 0x000000073b077287 */ /* 0x000fe2000c800000 */
[----:B------:R-:W-:Y:S01]  /*58e0*/  UMOV UR5, UR9 ;  /* 0x0000000900057c82 */ /* 0x000fe20008000000 */
[----:B------:R-:W-:Y:S02]  /*58f0*/  UIMAD.WIDE.U32 UR8, UR4, UR40, URZ ;  /* 0x00000028040872a5 */ /* 0x000fe4000f8e00ff */
[----:B------:R-:W-:Y:S03]  /*5900*/  USHF.R.U32.HI UR6, URZ, UR12, UR5 ;  /* 0x0000000cff067299 */ /* 0x000fe60008011605 */
[----:B------:R-:W-:Y:S01]  /*5910*/  UMOV UR5, UR11 ;  /* 0x0000000b00057c82 */ /* 0x000fe20008000000 */
[----:B------:R-:W-:Y:S02]  /*5920*/  UIMAD.WIDE.U32 UR10, UR7, UR40, URZ ;  /* 0x00000028070a72a5 */ /* 0x000fe4000f8e00ff */
[----:B------:R-:W-:Y:S02]  /*5930*/  USHF.R.U32.HI UR12, URZ, UR53, UR5 ;  /* 0x00000035ff0c7299 */ /* 0x000fe40008011605 */
[----:B------:R-:W-:Y:S01]  /*5940*/  USEL UR6, UR37, UR6, !UP0 ;  /* 0x0000000625067287 */ /* 0x000fe2000c000000 */
[----:B------:R-:W-:Y:S02]  /*5950*/  UMOV UR5, UR9 ;  /* 0x0000000900057c82 */ /* 0x000fe40008000000 */
[----:B------:R-:W-:Y:S01]  /*5960*/  UMOV UR10, UR11 ;  /* 0x0000000b000a7c82 */ /* 0x000fe20008000000 */
[----:B------:R-:W-:Y:S02]  /*5970*/  @UP2 USHF.R.U32.HI UR4, URZ, UR41, UR5 ;  /* 0x00000029ff042299 */ /* 0x000fe40008011605 */
[----:B------:R-:W-:Y:S02]  /*5980*/  @UP2 USHF.R.U32.HI UR7, URZ, UR41, UR10 ;  /* 0x00000029ff072299 */ /* 0x000fe4000801160a */
[----:B------:R-:W-:Y:S02]  /*5990*/  UIMAD UR4, UR42, UR4, URZ ;  /* 0x000000042a0472a4 */ /* 0x000fe4000f8e02ff */
[----:B------:R-:W-:Y:S02]  /*59a0*/  UIMAD.WIDE.U32 UR10, UR6, UR40, URZ ;  /* 0x00000028060a72a5 */ /* 0x000fe4000f8e00ff */
[----:B------:R-:W-:Y:S02]  /*59b0*/  USEL UR5, UR38, UR12, !UP1 ;  /* 0x0000000c26057287 */ /* 0x000fe4000c800000 */
[----:B------:R-:W-:Y:S02]  /*59c0*/  UIMAD UR8, UR42, UR7, URZ ;  /* 0x000000072a0872a4 */ /* 0x000fe4000f8e02ff */
[----:B------:R-:W-:Y:S03]  /*59d0*/  UISETP.GE.AND UP0, UPT, UR6, UR4, UPT ;  /* 0x000000040600728c */ /* 0x000fe6000bf06270 */
[----:B------:R-:W-:Y:S01]  /*59e0*/  UMOV UR4, UR11 ;  /* 0x0000000b00047c82 */ /* 0x000fe20008000000 */
[----:B------:R-:W-:Y:S02]  /*59f0*/  UISETP.GE.OR UP0, UPT, UR5, UR8, UP0 ;  /* 0x000000080500728c */ /* 0x000fe40008706670 */
[----:B------:R-:W-:Y:S02]  /*5a00*/  USHF.R.U32.HI UR4, URZ, UR41, UR4 ;  /* 0x00000029ff047299 */ /* 0x000fe40008011604 */
[----:B------:R-:W-:Y:S02]  /*5a10*/  UIMAD.WIDE.U32 UR8, UR5, UR40, URZ ;  /* 0x00000028050872a5 */ /* 0x000fe4000f8e00ff */
[----:B------:R-:W-:Y:S02]  /*5a20*/  USEL UR11, UR6, UR4, !UP2 ;  /* 0x00000004060b7287 */ /* 0x000fe4000d000000 */
[----:B------:R-:W-:Y:S02]  /*5a30*/  UIADD3 UR8, UPT, UPT, -UR5, URZ, URZ ;  /* 0x000000ff05087290 */ /* 0x000fe4000fffe1ff */
[----:B------:R-:W-:Y:S01]  /*5a40*/  UIADD3 UR10, UPT, UPT, -UR11, URZ, URZ ;  /* 0x000000ff0b0a7290 */ /* 0x000fe2000fffe1ff */
[----:B------:R-:W-:Y:S01]  /*5a50*/  @!UP0 UMOV UR4, UR9 ;  /* 0x0000000900048c82 */ /* 0x000fe20008000000 */
[----:B------:R-:W-:Y:S02]  /*5a60*/  UIADD3 UR9, UPT, UPT, -UR6, URZ, URZ ;  /* 0x000000ff06097290 */ /* 0x000fe4000fffe1ff */
[----:B------:R-:W-:Y:S02]  /*5a70*/  @!UP0 USHF.R.U32.HI UR4, URZ, UR41, UR4 ;  /* 0x00000029ff048299 */ /* 0x000fe40008011604 */
[----:B------:R-:W-:Y:S02]  /*5a80*/  UIMAD UR10, UR42, UR10, UR6 ;  /* 0x0000000a2a0a72a4 */ /* 0x000fe4000f8e0206 */
[----:B------:R-:W-:Y:S04]  /*5a90*/  @!UP0 USEL UR4, UR5, UR4, !UP2 ;  /* 0x0000000405048287 */ /* 0x000fe8000d000000 */
[----:B------:R-:W-:Y:S02]  /*5aa0*/  @!UP0 UIMAD UR10, UR7, UR10, UR4 ;  /* 0x0000000a070a82a4 */ /* 0x000fe4000f8e0204 */
[----:B------:R-:W-:Y:S02]  /*5ab0*/  @!UP0 UIADD3 UR11, UPT, UPT, UR11, -UR4, URZ ;  /* 0x800000040b0b8290 */ /* 0x000fe4000fffe0ff */
[----:B------:R-:W-:Y:S02]  /*5ac0*/  UIMAD UR7, UR43, UR8, UR38 ;  /* 0x000000082b0772a4 */ /* 0x000fe4000f8e0226 */
[----:B------:R-:W-:Y:S02]  /*5ad0*/  @!UP0 UIMAD UR6, UR11, UR42, UR5 ;  /* 0x0000002a0b0682a4 */ /* 0x000fe4000f8e0205 */
[----:B------:R-:W-:Y:S01]  /*5ae0*/  UIMAD UR4, UR54, UR9, UR37 ;  /* 0x00000009360472a4 */ /* 0x000fe2000f8e0225 */
[----:B------:R-:W-:Y:S02]  /*5af0*/  @!UP0 UMOV UR5, UR10 ;  /* 0x0000000a00058c82 */ /* 0x000fe40008000000 */
[----:B------:R-:W-:Y:S02]  /*5b00*/  UIMAD UR38, UR5, UR43, UR7 ;  /* 0x0000002b052672a4 */ /* 0x000fe4000f8e0207 */
[----:B------:R-:W-:Y:S11]  /*5b10*/  UIMAD UR37, UR6, UR54, UR4 ;  /* 0x00000036062572a4 */ /* 0x000ff6000f8e0204 */
[----:B------:R-:W-:Y:S01]  /*5b20*/  @!UPT UIADD3 URZ, UPT, UPT, URZ, URZ, URZ ;  /* 0x000000fffffff290 */ /* 0x000fe2000fffe0ff */
.L_x_97:
[----:B------:R-:W-:Y:S01]  /*5b30*/  UISETP.NE.AND UP0, UPT, UR39, 0x1, UPT ;  /* 0x000000012700788c */ /* 0x000fe2000bf05270 */
[----:B------:R-:W-:Y:S01]  /*5b40*/  LOP3.LUT P0, RZ, R86, 0x3f0, RZ, 0xc0, !PT ;  /* 0x000003f056ff7812 */ /* 0x000fe2000780c0ff */
[----:B------:R-:W-:Y:S01]  /*5b50*/  USHF.L.U32 UR50, UR30, 0x6, URZ ;  /* 0x000000061e327899 */ /* 0x000fe200080006ff */
[----:B------:R-:W-:Y:S01]  /*5b60*/  BSSY.RECONVERGENT B6, `(.L_x_98) ;  /* 0x0000034000067945 */ /* 0x000fe20003800200 */
[----:B------:R-:W-:Y:S01]  /*5b70*/  USHF.L.U32 UR49, UR31, 0x8, URZ ;  /* 0x000000081f317899 */ /* 0x000fe200080006ff */
[----:B------:R-:W-:Y:S06]  /*5b80*/  IADD3 R88, PT, PT, R88, 0x1, RZ ;  /* 0x0000000158587810 */ /* 0x000fec0007ffe0ff */
[----:B------:R-:W2:Y:S01]  /*5b90*/  @!UP0 LDCU.128 UR12, c[0x0][0xb10] ;  /* 0x00016200ff0c87ac */ /* 0x000ea20008000c00 */
[----:B------:R-:W3:Y:S01]  /*5ba0*/  @!UP0 LDCU UR5, c[0x0][0xb0c] ;  /* 0x00016180ff0587ac */ /* 0x000ee20008000800 */
[----:B------:R-:W4:Y:S01]  /*5bb0*/  @!UP0 LDCU UR10, c[0x0][0xb20] ;  /* 0x00016400ff0a87ac */ /* 0x000f220008000800 */
[----:B--2---:R-:W-:Y:S02]  /*5bc0*/  UIMAD.WIDE.U32 UR8, UR38, UR12, URZ ;  /* 0x0000000c260872a5 */ /* 0x004fe4000f8e00ff */
[----:B------:R-:W-:Y:S02]  /*5bd0*/  UIMAD.WIDE.U32 UR6, UR37, UR15, URZ ;  /* 0x0000000f250672a5 */ /* 0x000fe4000f8e00ff */
[----:B------:R-:W-:Y:S03]  /*5be0*/  @!UP0 UISETP.NE.AND UP1, UPT, UR14, 0x1, UPT ;  /* 0x000000010e00888c */ /* 0x000fe6000bf25270 */
[----:B------:R-:W-:Y:S01]  /*5bf0*/  @!UP0 UMOV UR4, UR9 ;  /* 0x0000000900048c82 */ /* 0x000fe20008000000 */
[----:B---3--:R-:W-:Y:S02]  /*5c00*/  @!UP0 UISETP.NE.AND UP2, UPT, UR5, 0x1, UPT ;  /* 0x000000010500888c */ /* 0x008fe4000bf45270 */
[----:B------:R-:W-:Y:S01]  /*5c10*/  @!UP0 USHF.R.U32.HI UR4, URZ, UR13, UR4 ;  /* 0x0000000dff048299 */ /* 0x000fe20008011604 */
[----:B------:R-:W-:Y:S02]  /*5c20*/  @!UP0 UMOV UR6, UR7 ;  /* 0x0000000700068c82 */ /* 0x000fe40008000000 */
[----:B----4-:R-:W-:Y:S02]  /*5c30*/  @!UP0 USHF.R.U32.HI UR6, URZ, UR10, UR6 ;  /* 0x0000000aff068299 */ /* 0x010fe40008011606 */
[----:B------:R-:W-:Y:S02]  /*5c40*/  @!UP0 USEL UR7, UR38, UR4, !UP2 ;  /* 0x0000000426078287 */ /* 0x000fe4000d000000 */
[----:B------:R-:W-:Y:S04]  /*5c50*/  @!UP0 USEL UR6, UR37, UR6, !UP1 ;  /* 0x0000000625068287 */ /* 0x000fe8000c800000 */
[----:B------:R-:W-:Y:S02]  /*5c60*/  @!UP0 UIADD3 UR4, UPT, UPT, -UR7, UR6, URZ ;  /* 0x0000000607048290 */ /* 0x000fe4000fffe1ff */
[----:B------:R-:W-:Y:S02]  /*5c70*/  @!UP0 UIADD3 UR6, UPT, UPT, UR7, -UR6, URZ ;  /* 0x8000000607068290 */ /* 0x000fe4000fffe0ff */
[----:B------:R-:W-:Y:S02]  /*5c80*/  @!UP0 UIMAD UR38, UR4, UR5, UR38 ;  /* 0x00000005042682a4 */ /* 0x000fe4000f8e0226 */
[----:B------:R-:W-:Y:S01]  /*5c90*/  @!UP0 UIMAD UR37, UR6, UR14, UR37 ;  /* 0x0000000e062582a4 */ /* 0x000fe2000f8e0225 */
[----:B------:R-:W-:Y:S11]  /*5ca0*/  @!P0 BRA `(.L_x_99) ;  /* 0x00000000007c8947 */ /* 0x000ff60003800000 */
[----:B------:R-:W2:Y:S01]  /*5cb0*/  LDCU.64 UR8, c[0x4][0x80] ;  /* 0x01001000ff0877ac */ /* 0x000ea20008000a00 */
[----:B------:R-:W-:Y:S01]  /*5cc0*/  MOV R2, 0x0 ;  /* 0x0000000000027802 */ /* 0x000fe20000000f00 */
[----:B------:R-:W-:Y:S02]  /*5cd0*/  HFMA2 R12, -RZ, RZ, 0, 5.9604644775390625e-08 ;  /* 0x00000001ff0c7431 */ /* 0x000fe400000001ff */
[----:B------:R-:W-:Y:S01]  /*5ce0*/  IMAD.MOV.U32 R8, RZ, RZ, 0x70 ;  /* 0x00000070ff087424 */ /* 0x000fe200078e00ff */
[----:B------:R3:W4:Y:S01]  /*5cf0*/  LDC.64 R14, c[0x4][R2] ;  /* 0x01000000020e7b82 */ /* 0x0007220000000a00 */
[----:B------:R-:W1:Y:S01]  /*5d00*/  LDCU.64 UR6, c[0x4][0x88] ;  /* 0x01001100ff0677ac */ /* 0x000e620008000a00 */
[----:B------:R-:W-:Y:S01]  /*5d10*/  IMAD.MOV.U32 R13, RZ, RZ, RZ ;  /* 0x000000ffff0d7224 */ /* 0x000fe200078e00ff */
[----:B------:R-:W1:Y:S01]  /*5d20*/  LDCU.64 UR4, c[0x4][0x8] ;  /* 0x01000100ff0477ac */ /* 0x000e620008000a00 */
[----:B--2---:R-:W-:Y:S01]  /*5d30*/  MOV R5, UR9 ;  /* 0x0000000900057c02 */ /* 0x004fe20008000f00 */
[----:B------:R-:W-:Y:S01]  /*5d40*/  IMAD.U32 R4, RZ, RZ, UR8 ;  /* 0x00000008ff047e24 */ /* 0x000fe2000f8e00ff */
[----:B-1----:R-:W-:Y:S01]  /*5d50*/  MOV R7, UR7 ;  /* 0x0000000700077c02 */ /* 0x002fe20008000f00 */
[----:B------:R-:W-:Y:S01]  /*5d60*/  IMAD.U32 R6, RZ, RZ, UR6 ;  /* 0x00000006ff067e24 */ /* 0x000fe2000f8e00ff */
[----:B------:R-:W-:Y:S01]  /*5d70*/  MOV R11, UR5 ;  /* 0x00000005000b7c02 */ /* 0x000fe20008000f00 */
[----:B------:R-:W-:Y:S02]  /*5d80*/  IMAD.U32 R10, RZ, RZ, UR4 ;  /* 0x00000004ff0a7e24 */ /* 0x000fe4000f8e00ff */
[----:B------:R-:W-:Y:S07]  /*5d90*/  LEPC R20, `(.L_x_100) ;  /* 0x000000001014794e */ /* 0x000fee0000000000 */
[----:B---345:R-:W-:Y:S05]  /*5da0*/  CALL.ABS.NOINC R14 ;  /* 0x000000000e007343 */ /* 0x038fea0003c00000 */
.L_x_100:
[----:B------:R-:W1:Y:S01]  /*5db0*/  LDCU.64 UR8, c[0x4][0x80] ;  /* 0x01001000ff0877ac */ /* 0x000e620008000a00 */
[----:B------:R-:W2:Y:S01]  /*5dc0*/  LDC.64 R2, c[0x4][R2] ;  /* 0x0100000002027b82 */ /* 0x000ea20000000a00 */
[----:B------:R-:W-:Y:S02]  /*5dd0*/  HFMA2 R12, -RZ, RZ, 0, 5.9604644775390625e-08 ;  /* 0x00000001ff0c7431 */ /* 0x000fe400000001ff */
[----:B------:R-:W-:Y:S02]  /*5de0*/  IMAD.MOV.U32 R8, RZ, RZ, 0x70 ;  /* 0x00000070ff087424 */ /* 0x000fe400078e00ff */
[----:B------:R-:W-:Y:S01]  /*5df0*/  IMAD.MOV.U32 R13, RZ, RZ, RZ ;  /* 0x000000ffff0d7224 */ /* 0x000fe200078e00ff */
[----:B------:R-:W3:Y:S01]  /*5e00*/  LDCU.64 UR6, c[0x4][0x88] ;  /* 0x01001100ff0677ac */ /* 0x000ee20008000a00 */
[----:B------:R-:W4:Y:S01]  /*5e10*/  LDCU.64 UR4, c[0x4][0x8] ;  /* 0x01000100ff0477ac */ /* 0x000f220008000a00 */
[----:B-1----:R-:W-:Y:S02]  /*5e20*/  MOV R4, UR8 ;  /* 0x0000000800047c02 */ /* 0x002fe40008000f00 */
[----:B------:R-:W-:Y:S02]  /*5e30*/  MOV R5, UR9 ;  /* 0x0000000900057c02 */ /* 0x000fe40008000f00 */
[----:B---3--:R-:W-:Y:S01]  /*5e40*/  MOV R7, UR7 ;  /* 0x0000000700077c02 */ /* 0x008fe20008000f00 */
[----:B------:R-:W-:Y:S01]  /*5e50*/  IMAD.U32 R6, RZ, RZ, UR6 ;  /* 0x00000006ff067e24 */ /* 0x000fe2000f8e00ff */
[----:B----4-:R-:W-:Y:S01]  /*5e60*/  MOV R11, UR5 ;  /* 0x00000005000b7c02 */ /* 0x010fe20008000f00 */
[----:B------:R-:W-:Y:S02]  /*5e70*/  IMAD.U32 R10, RZ, RZ, UR4 ;  /* 0x00000004ff0a7e24 */ /* 0x000fe4000f8e00ff */
[----:B------:R-:W-:Y:S07]  /*5e80*/  LEPC R20, `(.L_x_99) ;  /* 0x000000001014794e */ /* 0x000fee0000000000 */
[----:B--2---:R-:W-:Y:S05]  /*5e90*/  CALL.ABS.NOINC R2 ;  /* 0x0000000002007343 */ /* 0x004fea0003c00000 */
.L_x_99:
[----:B------:R-:W-:Y:S05]  /*5ea0*/  BSYNC.RECONVERGENT B6 ;  /* 0x0000000000067941 */ /* 0x000fea0003800200 */
.L_x_98:
[----:B------:R-:W-:Y:S01]  /*5eb0*/  R2UR UR4, R85 ;  /* 0x00000000550472ca */ /* 0x000fe200000e0000 */
[----:B------:R-:W-:Y:S01]  /*5ec0*/  UISETP.NE.U32.AND UP0, UPT, UR62, URZ, UPT ;  /* 0x000000ff3e00728c */ /* 0x000fe2000bf05070 */
[----:B------:R-:W-:Y:S02]  /*5ed0*/  ISETP.NE.U32.AND P4, PT, R78, RZ, PT ;  /* 0x000000ff4e00720c */ /* 0x000fe40003f85070 */
[----:B------:R-:W-:Y:S01]  /*5ee0*/  ISETP.NE.U32.AND P2, PT, RZ, UR56, PT ;  /* 0x00000038ff007c0c */ /* 0x000fe2000bf45070 */
[----:B------:R-:W-:Y:S01]  /*5ef0*/  UISETP.NE.AND.EX UP1, UPT, UR63, URZ, UPT, UP0 ;  /* 0x000000ff3f00728c */ /* 0x000fe2000bf25300 */
[----:B------:R-:W-:Y:S01]  /*5f00*/  ISETP.NE.AND.EX P4, PT, R79, RZ, PT, P4 ;  /* 0x000000ff4f00720c */ /* 0x000fe20003f85340 */
[----:B------:R-:W-:Y:S01]  /*5f10*/  UPLOP3.LUT UP0, UPT, UPT, UPT, UPT, 0x40, 0x4 ;  /* 0x000000000004789c */ /* 0x000fe20003f0e870 */
[----:B------:R-:W-:Y:S05]  /*5f20*/  ISETP.NE.AND.EX P2, PT, RZ, UR57, PT, P2 ;  /* 0x00000039ff007c0c */ /* 0x000fea000bf45320 */
[----:B------:R-:W-:Y:S06]  /*5f30*/  UISETP.NE.AND UP2, UPT, UR4, URZ, UPT ;  /* 0x000000ff0400728c */ /* 0x000fec000bf45270 */
[----:B------:R-:W-:Y:S05]  /*5f40*/  PLOP3.LUT P1, PT, PT, PT, UP2, 0x80, 0x8 ;  /* 0x000000000008781c */ /* 0x000fea0003f2f028 */
[----:B------:R-:W-:Y:S06]  /*5f50*/  @UP2 UPLOP3.LUT UP0, UPT, UPT, UPT, UP1, 0x80, 0x8 ;  /* 0x000000000008289c */ /* 0x000fec0003f0f010 */
[----:B------:R-:W-:Y:S01]  /*5f60*/  PLOP3.LUT P0, PT, PT, PT, UP0, 0x80, 0x8 ;  /* 0x000000000008781c */ /* 0x000fe20003f0f008 */
[----:B------:R-:W-:Y:S01]  /*5f70*/  @!UPT UIADD3 URZ, UPT, UPT, URZ, URZ, URZ ;  /* 0x000000fffffff290 */ /* 0x000fe2000fffe0ff */
[----:B------:R-:W-:Y:S11]  /*5f80*/  BRA.U !UP1, `(.L_x_101) ;  /* 0x00000001093c7547 */ /* 0x000ff6000b800000 */
[----:B------:R-:W-:Y:S01]  /*5f90*/  UISETP.NE.U32.AND UP0, UPT, UR56, URZ, UPT ;  /* 0x000000ff3800728c */ /* 0x000fe2000bf05070 */
[----:B-1----:R-:W-:Y:S01]  /*5fa0*/  HFMA2 R0, -RZ, RZ, 0, 5.9604644775390625e-08 ;  /* 0x00000001ff007431 */ /* 0x002fe200000001ff */
[----:B------:R-:W1:Y:S01]  /*5fb0*/  LDCU.64 UR8, c[0x0][0x358] ;  /* 0x00006b00ff0877ac */ /* 0x000e620008000a00 */
[----:B------:R-:W-:Y:S01]  /*5fc0*/  IMAD.MOV.U32 R81, RZ, RZ, 0x1 ;  /* 0x00000001ff517424 */ /* 0x000fe200078e00ff */
[----:B------:R-:W-:Y:S06]  /*5fd0*/  UISETP.NE.AND.EX UP0, UPT, UR57, URZ, UPT, UP0 ;  /* 0x000000ff3900728c */ /* 0x000fec000bf05300 */
        /* <DEDUP_REMOVED lines=9> */
[----:B--23--:R-:W-:Y:S02]  /*6070*/  @!P3 IMAD.U32 R41, RZ, RZ, UR4 ;  /* 0x00000004ff29be24 */ /* 0x00cfe4000f8e00ff */
.L_x_101:
[----:B------:R-:W-:Y:S05]  /*6080*/  @!P4 BRA `(.L_x_102) ;  /* 0x000000000024c947 */ /* 0x000fea0003800000 */
[----:B------:R-:W-:Y:S01]  /*6090*/  ISETP.NE.U32.AND P3, PT, R76, RZ, PT ;  /* 0x000000ff4c00720c */ /* 0x000fe20003f65070 */
[----:B------:R-:W2:Y:S03]  /*60a0*/  LDCU.64 UR4, c[0x0][0x358] ;  /* 0x00006b00ff0477ac */ /* 0x000ea60008000a00 */
[----:B------:R-:W-:Y:S11]  /*60b0*/  ISETP.NE.AND.EX P3, PT, R77, RZ, PT, P3 ;  /* 0x000000ff4d00720c */ /* 0x000ff60003f65330 */
[----:B------:R-:W-:Y:S02]  /*60c0*/  @!UPT UIADD3 URZ, UPT, UPT, URZ, URZ, URZ ;  /* 0x000000fffffff290 */ /* 0x000fe4000fffe0ff */
[----:B------:R-:W3:Y:S01]  /*60d0*/  @P3 LDC.64 R2, c[0x0][0x8a8] ;  /* 0x00022a00ff023b82 */ /* 0x000ee20000000a00 */
[----:B-1----:R-:W-:Y:S04]  /*60e0*/  @P3 IMAD R0, R78, UR36, RZ ;  /* 0x000000244e003c24 */ /* 0x002fe8000f8e02ff */
[----:B---3--:R-:W-:Y:S05]  /*60f0*/  @P3 IMAD.WIDE R2, R0, 0x4, R2 ;  /* 0x0000000400023825 */ /* 0x008fea00078e0202 */
[----:B--2--5:R2:W5:Y:S02]  /*6100*/  @P3 LDG.E R38, desc[UR4][R2.64] ;  /* 0x0000000402263981 */ /* 0x024564000c1e1900 */
[----:B--2---:R-:W3:Y:S02]  /*6110*/  @!P3 LDC R38, c[0x0][0x8a0] ;  /* 0x00022800ff26bb82 */ /* 0x004ee40000000800 */
.L_x_102:
[----:B-----5:R-:W-:Y:S01]  /*6120*/  FSETP.NEU.AND P3, PT, R41, RZ, PT ;  /* 0x000000ff2900720b */ /* 0x020fe20003f6d000 */
[----:B------:R-:W-:Y:S01]  /*6130*/  IMAD.SHL.U32 R47, R80, 0x2, RZ ;  /* 0x00000002502f7824 */ /* 0x000fe200078e00ff */
[----:B------:R-:W-:Y:S01]  /*6140*/  SEL R5, RZ, 0xffffffff, P2 ;  /* 0xffffffffff057807 */ /* 0x000fe20001000000 */
[----:B------:R-:W-:Y:S01]  /*6150*/  BSSY B1, `(.L_x_103) ;  /* 0x0000044000017945 */ /* 0x000fe20003800000 */
[----:B------:R-:W-:Y:S01]  /*6160*/  @P1 LOP3.LUT P2, RZ, R81, 0xff, RZ, 0xc0, !PT ;  /* 0x000000ff51ff1812 */ /* 0x000fe2000784c0ff */
[----:B------:R-:W-:Y:S01]  /*6170*/  VIADD R97, R47, UR44 ;  /* 0x0000002c2f617c36 */ /* 0x000fe20008000000 */
[----:B------:R-:W-:Y:S01]  /*6180*/  @P1 SEL R2, RZ, 0xffffffff, P3 ;  /* 0xffffffffff021807 */ /* 0x000fe20001800000 */
[----:B------:R-:W-:Y:S01]  /*6190*/  IMAD.MOV.U32 R60, RZ, RZ, 0x1 ;  /* 0x00000001ff3c7424 */ /* 0x000fe200078e00ff */
[----:B------:R-:W-:Y:S01]  /*61a0*/  LOP3.LUT R91, R91, 0x1, RZ, 0x3c, !PT ;  /* 0x000000015b5b7812 */ /* 0x000fe200078e3cff */
[----:B------:R-:W-:Y:S01]  /*61b0*/  IMAD.MOV.U32 R46, RZ, RZ, RZ ;  /* 0x000000ffff2e7224 */ /* 0x000fe200078e00ff */
[----:B------:R-:W-:Y:S02]  /*61c0*/  @P0 SEL R2, R5, R2, !P2 ;  /* 0x0000000205020207 */ /* 0x000fe40005000000 */
[----:B------:R-:W-:Y:S02]  /*61d0*/  CS2R R74, SRZ ;  /* 0x00000000004a7805 */ /* 0x000fe4000001ff00 */
[----:B------:R-:W-:Y:S02]  /*61e0*/  LEA R98, R36, UR44, 0x3 ;  /* 0x0000002c24627c11 */ /* 0x000fe4000f8e18ff */
[----:B------:R-:W-:Y:S02]  /*61f0*/  CS2R R72, SRZ ;  /* 0x0000000000487805 */ /* 0x000fe4000001ff00 */
[----:B------:R-:W-:Y:S02]  /*6200*/  @P1 LOP3.LUT R2, R2, 0x1, RZ, 0xc0, !PT ;  /* 0x0000000102021812 */ /* 0x000fe400078ec0ff */
[----:B------:R-:W-:Y:S02]  /*6210*/  CS2R R66, SRZ ;  /* 0x0000000000427805 */ /* 0x000fe4000001ff00 */
[----:B------:R-:W-:Y:S02]  /*6220*/  SHF.L.U32 R3, R90, 0x1f, RZ ;  /* 0x0000001f5a037819 */ /* 0x000fe400000006ff */
[----:B------:R-:W-:Y:S02]  /*6230*/  CS2R R64, SRZ ;  /* 0x0000000000407805 */ /* 0x000fe4000001ff00 */
[----:B------:R-:W-:Y:S02]  /*6240*/  ISETP.NE.U32.OR P6, PT, R2, 0x1, !P1 ;  /* 0x000000010200780c */ /* 0x000fe40004fc5470 */
[----:B------:R-:W-:Y:S02]  /*6250*/  CS2R R58, SRZ ;  /* 0x00000000003a7805 */ /* 0x000fe4000001ff00 */
[----:B------:R-:W-:Y:S02]  /*6260*/  PLOP3.LUT P2, PT, PT, PT, UP1, 0x80, 0x8 ;  /* 0x000000000008781c */ /* 0x000fe40003f4f018 */
[----:B------:R-:W-:Y:S02]  /*6270*/  CS2R R56, SRZ ;  /* 0x0000000000387805 */ /* 0x000fe4000001ff00 */
[----:B------:R-:W-:Y:S02]  /*6280*/  LEA.HI R39, R36, R36, RZ, 0x1 ;  /* 0x0000002424277211 */ /* 0x000fe400078f08ff */
[----:B------:R-:W-:Y:S02]  /*6290*/  CS2R R50, SRZ ;  /* 0x0000000000327805 */ /* 0x000fe4000001ff00 */
[----:B------:R-:W-:Y:S02]  /*62a0*/  LOP3.LUT P4, R87, R81, 0xff, RZ, 0xc0, !PT ;  /* 0x000000ff51577812 */ /* 0x000fe4000788c0ff */
[----:B------:R-:W-:Y:S02]  /*62b0*/  CS2R R48, SRZ ;  /* 0x0000000000307805 */ /* 0x000fe4000001ff00 */
[----:B------:R-:W-:Y:S01]  /*62c0*/  SEL R2, RZ, 0xffffffff, P3 ;  /* 0xffffffffff027807 */ /* 0x000fe20001800000 */
[C---:B-1----:R-:W-:Y:S01]  /*62d0*/  IMAD.SHL.U32 R0, R39.reuse, 0x80, RZ ;  /* 0x0000008027007824 */ /* 0x042fe200078e00ff */
[----:B------:R-:W-:Y:S01]  /*62e0*/  LOP3.LUT R39, R39, 0xffe, RZ, 0xc0, !PT ;  /* 0x00000ffe27277812 */ /* 0x000fe200078ec0ff */
[----:B------:R-:W-:Y:S01]  /*62f0*/  VIADD R99, R97, 0x400 ;  /* 0x0000040061637836 */ /* 0x000fe20000000000 */
[----:B------:R-:W-:Y:S01]  /*6300*/  P2R R95, PR, RZ, 0x40 ;  /* 0x00000040ff5f7803 */ /* 0x000fe20000000000 */
[----:B------:R-:W-:Y:S01]  /*6310*/  IMAD.IADD R96, R92, 0x1, R97 ;  /* 0x000000015c607824 */ /* 0x000fe200078e0261 */
[----:B------:R-:W-:Y:S01]  /*6320*/  @P6 SHF.L.U32 R4, R91, 0x1f, RZ ;  /* 0x0000001f5b046819 */ /* 0x000fe200000006ff */
[----:B------:R-:W-:Y:S01]  /*6330*/  IMAD.IADD R39, R36, 0x1, -R39 ;  /* 0x0000000124277824 */ /* 0x000fe200078e0a27 */
[----:B------:R-:W-:Y:S02]  /*6340*/  @P2 SEL R2, R5, R2, !P4 ;  /* 0x0000000205022207 */ /* 0x000fe40006000000 */
[----:B------:R-:W1:Y:S01]  /*6350*/  @P6 SYNCS.PHASECHK.TRANS64.TRYWAIT P1, [UR44+0x90], R4 ;  /* 0x00009004ff0065a7 */ /* 0x000e62000802112c */
[----:B------:R-:W-:Y:S02]  /*6360*/  LOP3.LUT R0, R0, 0xffffff00, RZ, 0xc0, !PT ;  /* 0xffffff0000007812 */ /* 0x000fe400078ec0ff */
[----:B------:R-:W-:Y:S03]  /*6370*/  LOP3.LUT R2, R2, 0x1, RZ, 0xc0, !PT ;  /* 0x0000000102027812 */ /* 0x000fe600078ec0ff */
[----:B------:R-:W-:Y:S01]  /*6380*/  IMAD.IADD R0, R37, 0x1, R0 ;  /* 0x0000000125007824 */ /* 0x000fe200078e0200 */
[----:B------:R-:W-:Y:S03]  /*6390*/  ISETP.NE.U32.AND P5, PT, R2, 0x1, PT ;  /* 0x000000010200780c */ /* 0x000fe60003fa5070 */
[----:B------:R-:W-:Y:S01]  /*63a0*/  IMAD R39, R39, 0x100000, R0 ;  /* 0x0010000027277824 */ /* 0x000fe200078e0200 */
[----:B------:R-:W-:Y:S01]  /*63b0*/  P2R R61, PR, RZ, 0x20 ;  /* 0x00000020ff3d7803 */ /* 0x000fe20000000000 */
[----:B------:R2:W4:Y:S01]  /*63c0*/  SYNCS.PHASECHK.TRANS64.TRYWAIT P0, [R98+URZ+0x100], R3 ;  /* 0x00010003620075a7 */ /* 0x00052200080011ff */
[----:B-1----:R-:W-:Y:S01]  /*63d0*/  @P6 SEL R60, RZ, 0x1, !P1 ;  /* 0x00000001ff3c6807 */ /* 0x002fe20004800000 */
[----:B--2---:R-:W-:Y:S06]  /*63e0*/  @!P6 BRA `(.L_x_104) ;  /* 0x000000000068e947 */ /* 0x004fec0003800000 */
[C---:B------:R-:W-:Y:S01]  /*63f0*/  @P5 IMAD R5, R93.reuse, 0x2, R99 ;  /* 0x000000025d055824 */ /* 0x040fe200078e0263 */
[----:B------:R-:W-:Y:S01]  /*6400*/  ISETP.NE.AND P1, PT, R60, RZ, PT ;  /* 0x000000ff3c00720c */ /* 0x000fe20003f25270 */
[----:B------:R-:W-:Y:S01]  /*6410*/  @P5 IMAD R2, R93, 0x2, R97 ;  /* 0x000000025d025824 */ /* 0x000fe200078e0261 */
[----:B------:R-:W-:Y:S01]  /*6420*/  BSSY B0, `(.L_x_105) ;  /* 0x000000e000007945 */ /* 0x000fe20003800000 */
[----:B------:R-:W-:Y:S01]  /*6430*/  IMAD.MOV.U32 R74, RZ, RZ, RZ ;  /* 0x000000ffff4a7224 */ /* 0x000fe200078e00ff */
[----:B------:R-:W-:Y:S01]  /*6440*/  CS2R R66, SRZ ;  /* 0x0000000000427805 */ /* 0x000fe2000001ff00 */
[----:B------:R-:W-:Y:S01]  /*6450*/  @P5 IMAD.IADD R4, R92, 0x1, R5 ;  /* 0x000000015c045824 */ /* 0x000fe200078e0205 */
[----:B------:R-:W-:Y:S02]  /*6460*/  CS2R R64, SRZ ;  /* 0x0000000000407805 */ /* 0x000fe4000001ff00 */
[----:B------:R-:W-:Y:S02]  /*6470*/  CS2R R72, SRZ ;  /* 0x0000000000487805 */ /* 0x000fe4000001ff00 */
[----:B------:R-:W-:Y:S02]  /*6480*/  CS2R R50, SRZ ;  /* 0x0000000000327805 */ /* 0x000fe4000001ff00 */
[----:B------:R-:W-:Y:S02]  /*6490*/  CS2R R48, SRZ ;  /* 0x0000000000307805 */ /* 0x000fe4000001ff00 */
[----:B------:R-:W-:Y:S02]  /*64a0*/  CS2R R58, SRZ ;  /* 0x00000000003a7805 */ /* 0x000fe4000001ff00 */
[----:B------:R-:W-:Y:S01]  /*64b0*/  CS2R R56, SRZ ;  /* 0x0000000000387805 */ /* 0x000fe2000001ff00 */
[----:B------:R-:W-:Y:S06]  /*64c0*/  @P1 BRA `(.L_x_106) ;  /* 0x00000000000c1947 */ /* 0x000fec0003800000 */
[----:B------:R-:W-:Y:S04]  /*64d0*/  SHF.L.U32 R5, R91, 0x1f, RZ ;  /* 0x0000001f5b057819 */ /* 0x000fe800000006ff */
[----:B------:R-:W1:Y:S02]  /*64e0*/  SYNCS.PHASECHK.TRANS64.TRYWAIT P1, [UR44+0x90], R5 ;  /* 0x00009005ff0075a7 */ /* 0x000e64000802112c */
[----:B-1----:R-:W-:Y:S05]  /*64f0*/  @!P1 BRA `(.L_x_107) ;  /* 0x0000004000109947 */ /* 0x002fea0003800000 */
.L_x_106:
[----:B------:R-:W-:Y:S05]  /*6500*/  BSYNC B0 ;  /* 0x0000000000007941 */ /* 0x000fea0003800000 */
.L_x_105:
[----:B------:R-:W-:Y:S01]  /*6510*/  ISETP.NE.AND P1, PT, R61, RZ, PT ;  /* 0x000000ff3d00720c */ /* 0x000fe20003f25270 */
[----:B------:R-:W-:Y:S11]  /*6520*/  HFMA2 R46, -RZ, RZ, 0, 5.9604644775390625e-08 ;  /* 0x00000001ff2e7431 */ /* 0x000ff600000001ff */
[----:B------:R-:W-:Y:S01]  /*6530*/  @!UPT UIADD3 URZ, UPT, UPT, URZ, URZ, URZ ;  /* 0x000000fffffff290 */ /* 0x000fe2000fffe0ff */
[----:B------:R-:W-:Y:S05]  /*6540*/  @P1 WARPSYNC.ALL ;  /* 0x0000000000001948 */ /* 0x000fea0003800000 */
[----:B------:R2:W1:Y:S04]  /*6550*/  @P1 LDSM.16.M88.4 R64, [R2+0x400] ;  /* 0x000400000240183b */ /* 0x0004680000000200 */
[----:B------:R2:W1:Y:S04]  /*6560*/  @P1 LDSM.16.M88.4 R72, [R4] ;  /* 0x000000000448183b */ /* 0x0004680000000200 */
[----:B------:R2:W1:Y:S04]  /*6570*/  @P1 LDSM.16.M88.4 R48, [R47+UR44+0x400] ;  /* 0x0004002c2f30183b */ /* 0x0004680008000200 */
[----:B------:R2:W1:Y:S02]  /*6580*/  @P1 LDSM.16.M88.4 R56, [R96+0x400] ;  /* 0x000400006038183b */ /* 0x0004640000000200 */
.L_x_104:
[----:B------:R-:W-:Y:S05]  /*6590*/  BSYNC B1 ;  /* 0x0000000000017941 */ /* 0x000fea0003800000 */
.L_x_103:
[----:B-1----:R-:W-:Y:S04]  /*65a0*/  SHF.R.U32.HI R5, RZ, 0x15, R39 ;  /* 0x00000015ff057819 */ /* 0x002fe80000011627 */
[----:B------:R-:W-:Y:S01]  /*65b0*/  LOP3.LUT P1, RZ, R5, 0x3, R82, 0x48, !PT ;  /* 0x0000000305ff7812 */ /* 0x000fe20007824852 */
[----:B------:R-:W-:Y:S01]  /*65c0*/  @!UPT UIADD3 URZ, UPT, UPT, URZ, URZ, URZ ;  /* 0x000000fffffff290 */ /* 0x000fe2000fffe0ff */
[----:B----4-:R-:W-:Y:S11]  /*65d0*/  @P0 BRA `(.L_x_108) ;  /* 0x0000000000080947 */ /* 0x010ff60003800000 */
[----:B------:R-:W1:Y:S02]  /*65e0*/  SYNCS.PHASECHK.TRANS64.TRYWAIT P0, [R98+URZ+0x100], R3 ;  /* 0x00010003620075a7 */ /* 0x000e6400080011ff */
[----:B-1----:R-:W-:Y:S05]  /*65f0*/  @!P0 BRA `(.L_x_109) ;  /* 0x0000003c00e88947 */ /* 0x002fea0003800000 */
.L_x_108:
[----:B------:R-:W-:Y:S05]  /*6600*/  @!P1 BRA `(.L_x_110) ;  /* 0x0000000000409947 */ /* 0x000fea0003800000 */
[----:B------:R-:W4:Y:S01]  /*6610*/  LDCU.64 UR8, c[0x4][0x70] ;  /* 0x01000e00ff0877ac */ /* 0x000f220008000a00 */
[----:B-1----:R-:W-:Y:S01]  /*6620*/  MOV R3, 0x0 ;  /* 0x0000000000037802 */ /* 0x002fe20000000f00 */
[----:B------:R-:W-:Y:S02]  /*6630*/  HFMA2 R12, -RZ, RZ, 0, 5.9604644775390625e-08 ;  /* 0x00000001ff0c7431 */ /* 0x000fe400000001ff */
[----:B------:R-:W-:Y:S02]  /*6640*/  IMAD.MOV.U32 R8, RZ, RZ, 0x192 ;  /* 0x00000192ff087424 */ /* 0x000fe400078e00ff */
[----:B------:R-:W-:Y:S01]  /*6650*/  IMAD.MOV.U32 R13, RZ, RZ, RZ ;  /* 0x000000ffff0d7224 */ /* 0x000fe200078e00ff */
[----:B------:R-:W1:Y:S01]  /*6660*/  LDCU.64 UR6, c[0x4][0x78] ;  /* 0x01000f00ff0677ac */ /* 0x000e620008000a00 */
[----:B--2---:R-:W2:Y:S01]  /*6670*/  LDC.64 R2, c[0x4][R3] ;  /* 0x0100000003027b82 */ /* 0x004ea20000000a00 */
[----:B------:R-:W5:Y:S01]  /*6680*/  LDCU.64 UR4, c[0x4][0x10] ;  /* 0x01000200ff0477ac */ /* 0x000f620008000a00 */
[----:B----4-:R-:W-:Y:S01]  /*6690*/  MOV R5, UR9 ;  /* 0x0000000900057c02 */ /* 0x010fe20008000f00 */
[----:B------:R-:W-:Y:S01]  /*66a0*/  IMAD.U32 R4, RZ, RZ, UR8 ;  /* 0x00000008ff047e24 */ /* 0x000fe2000f8e00ff */
[----:B-1----:R-:W-:Y:S01]  /*66b0*/  MOV R7, UR7 ;  /* 0x0000000700077c02 */ /* 0x002fe20008000f00 */
[----:B------:R-:W-:Y:S01]  /*66c0*/  IMAD.U32 R6, RZ, RZ, UR6 ;  /* 0x00000006ff067e24 */ /* 0x000fe2000f8e00ff */
[----:B-----5:R-:W-:Y:S01]  /*66d0*/  MOV R11, UR5 ;  /* 0x00000005000b7c02 */ /* 0x020fe20008000f00 */
[----:B------:R-:W-:Y:S02]  /*66e0*/  IMAD.U32 R10, RZ, RZ, UR4 ;  /* 0x00000004ff0a7e24 */ /* 0x000fe4000f8e00ff */
[----:B------:R-:W-:Y:S07]  /*66f0*/  LEPC R20, `(.L_x_110) ;  /* 0x000000001014794e */ /* 0x000fee0000000000 */
[----:B--23--:R-:W-:Y:S05]  /*6700*/  CALL.ABS.NOINC R2 ;  /* 0x0000000002007343 */ /* 0x00cfea0003c00000 */
.L_x_110:
[C---:B------:R-:W-:Y:S01]  /*6710*/  SHF.L.U32 R40, R48.reuse, 0x10, RZ ;  /* 0x0000001030287819 */ /* 0x040fe200000006ff */
[----:B------:R-:W-:Y:S05]  /*6720*/  WARPSYNC.ALL ;  /* 0x0000000000007948 */ /* 0x000fea0003800000 */
[----:B------:R-:W-:Y:S01]  /*6730*/  R2UR UR4, R39 ;  /* 0x00000000270472ca */ /* 0x000fe200000e0000 */
[----:B------:R-:W-:Y:S01]  /*6740*/  BSSY.RECONVERGENT B0, `(.L_x_111) ;  /* 0x000008b000007945 */ /* 0x000fe20003800200 */
[----:B------:R-:W-:Y:S02]  /*6750*/  LOP3.LUT R43, R48, 0xffff0000, RZ, 0xc0, !PT ;  /* 0xffff0000302b7812 */ /* 0x000fe400078ec0ff */
[----:B------:R-:W-:Y:S02]  /*6760*/  SHF.L.U32 R42, R49, 0x10, RZ ;  /* 0x00000010312a7819 */ /* 0x000fe400000006ff */
[----:B------:R-:W-:Y:S02]  /*6770*/  SHF.L.U32 R45, R51, 0x10, RZ ;  /* 0x00000010332d7819 */ /* 0x000fe400000006ff */
[----:B------:R-:W-:Y:S02]  /*6780*/  SHF.L.U32 R62, R93, 0x1, RZ ;  /* 0x000000015d3e7819 */ /* 0x000fe400000006ff */
[----:B------:R-:W-:Y:S02]  /*6790*/  ISETP.NE.AND P0, PT, R94, RZ, PT ;  /* 0x000000ff5e00720c */ /* 0x000fe40003f05270 */
[----:B------:R-:W-:Y:S01]  /*67a0*/  IADD3 R99, PT, PT, R99, R62, RZ ;  /* 0x0000003e63637210 */ /* 0x000fe20007ffe0ff */
[----:B--2---:R-:W3:Y:S03]  /*67b0*/  LDTM.16dp256bit.x8 R4, tmem[UR4] ;  /* 0x00000004000479ee */ /* 0x004ee600081a0000 */
[----:B------:R-:W-:Y:S01]  /*67c0*/  IADD3 R100, PT, PT, R92, R99, RZ ;  /* 0x000000635c647210 */ /* 0x000fe20007ffe0ff */
[C---:B---3--:R-:W-:Y:S01]  /*67d0*/  FMUL R0, R38.reuse, R4 ;  /* 0x0000000426007220 */ /* 0x048fe20000400000 */
[C---:B------:R-:W-:Y:S01]  /*67e0*/  FMUL R2, R38.reuse, R5 ;  /* 0x0000000526027220 */ /* 0x040fe20000400000 */
[C---:B-1----:R-:W-:Y:S01]  /*67f0*/  FMUL R3, R38.reuse, R6 ;  /* 0x0000000626037220 */ /* 0x042fe20000400000 */
[----:B------:R-:W-:Y:S01]  /*6800*/  FMUL R7, R38, R7 ;  /* 0x0000000726077220 */ /* 0x000fe20000400000 */
[----:B------:R-:W-:Y:S01]  /*6810*/  FFMA R0, R41, R40, R0 ;  /* 0x0000002829007223 */ /* 0x000fe20000000000 */
[----:B------:R-:W-:Y:S01]  /*6820*/  LOP3.LUT R40, R49, 0xffff0000, RZ, 0xc0, !PT ;  /* 0xffff000031287812 */ /* 0x000fe200078ec0ff */
[C---:B------:R-:W-:Y:S01]  /*6830*/  FFMA R2, R41.reuse, R43, R2 ;  /* 0x0000002b29027223 */ /* 0x040fe20000000002 */
[C---:B------:R-:W-:Y:S01]  /*6840*/  SHF.L.U32 R43, R50.reuse, 0x10, RZ ;  /* 0x00000010322b7819 */ /* 0x040fe200000006ff */
[C---:B------:R-:W-:Y:S01]  /*6850*/  FFMA R3, R41.reuse, R42, R3 ;  /* 0x0000002a29037223 */ /* 0x040fe20000000003 */
[----:B------:R-:W-:Y:S01]  /*6860*/  LOP3.LUT R42, R50, 0xffff0000, RZ, 0xc0, !PT ;  /* 0xffff0000322a7812 */ /* 0x000fe200078ec0ff */
[----:B------:R-:W-:Y:S01]  /*6870*/  FMUL R4, R38, R8 ;  /* 0x0000000826047220 */ /* 0x000fe20000400000 */
[----:B------:R-:W-:Y:S01]  /*6880*/  F2FP.BF16.F32.PACK_AB R52, R2, R0 ;  /* 0x000000000234723e */ /* 0x000fe200000010ff */
[----:B------:R-:W-:Y:S01]  /*6890*/  FFMA R7, R41, R40, R7 ;  /* 0x0000002829077223 */ /* 0x000fe20000000007 */
[----:B------:R-:W-:Y:S01]  /*68a0*/  LOP3.LUT R40, R51, 0xffff0000, RZ, 0xc0, !PT ;  /* 0xffff000033287812 */ /* 0x000fe200078ec0ff */
[C---:B------:R-:W-:Y:S01]  /*68b0*/  FMUL R5, R38.reuse, R9 ;  /* 0x0000000926057220 */ /* 0x040fe20000400000 */
[C---:B------:R-:W-:Y:S01]  /*68c0*/  FMUL R6, R38.reuse, R10 ;  /* 0x0000000a26067220 */ /* 0x040fe20000400000 */
[----:B------:R-:W-:Y:S01]  /*68d0*/  FMUL R11, R38, R11 ;  /* 0x0000000b260b7220 */ /* 0x000fe20000400000 */
[----:B------:R-:W-:Y:S01]  /*68e0*/  F2FP.BF16.F32.PACK_AB R53, R7, R3 ;  /* 0x000000030735723e */ /* 0x000fe200000010ff */
[C---:B------:R-:W-:Y:S01]  /*68f0*/  FFMA R4, R41.reuse, R43, R4 ;  /* 0x0000002b29047223 */ /* 0x040fe20000000004 */
[C---:B------:R-:W-:Y:S01]  /*6900*/  SHF.L.U32 R43, R56.reuse, 0x10, RZ ;  /* 0x00000010382b7819 */ /* 0x040fe200000006ff */
[----:B------:R-:W-:Y:S01]  /*6910*/  FFMA R5, R41, R42, R5 ;  /* 0x0000002a29057223 */ /* 0x000fe20000000005 */
[----:B------:R-:W-:Y:S01]  /*6920*/  LOP3.LUT R42, R57, 0xffff0000, RZ, 0xc0, !PT ;  /* 0xffff0000392a7812 */ /* 0x000fe200078ec0ff */
[----:B------:R-:W-:Y:S01]  /*6930*/  FFMA R6, R41, R45, R6 ;  /* 0x0000002d29067223 */ /* 0x000fe20000000006 */
[----:B------:R-:W-:Y:S01]  /*6940*/  SHF.L.U32 R45, R57, 0x10, RZ ;  /* 0x00000010392d7819 */ /* 0x000fe200000006ff */
[----:B------:R-:W-:Y:S01]  /*6950*/  FFMA R11, R41, R40, R11 ;  /* 0x00000028290b7223 */ /* 0x000fe2000000000b */
[----:B------:R-:W-:Y:S01]  /*6960*/  LOP3.LUT R40, R56, 0xffff0000, RZ, 0xc0, !PT ;  /* 0xffff000038287812 */ /* 0x000fe200078ec0ff */
[C---:B------:R-:W-:Y:S01]  /*6970*/  FMUL R8, R38.reuse, R12 ;  /* 0x0000000c26087220 */ /* 0x040fe20000400000 */
[----:B------:R-:W-:Y:S01]  /*6980*/  F2FP.BF16.F32.PACK_AB R54, R5, R4 ;  /* 0x000000040536723e */ /* 0x000fe200000010ff */
[C---:B------:R-:W-:Y:S01]  /*6990*/  FMUL R9, R38.reuse, R13 ;  /* 0x0000000d26097220 */ /* 0x040fe20000400000 */
[----:B------:R-:W-:Y:S01]  /*69a0*/  F2FP.BF16.F32.PACK_AB R55, R11, R6 ;  /* 0x000000060b37723e */ /* 0x000fe200000010ff */
[C---:B------:R-:W-:Y:S01]  /*69b0*/  FMUL R10, R38.reuse, R14 ;  /* 0x0000000e260a7220 */ /* 0x040fe20000400000 */
[----:B------:R-:W-:Y:S01]  /*69c0*/  FMUL R15, R38, R15 ;  /* 0x0000000f260f7220 */ /* 0x000fe20000400000 */
[----:B------:R-:W-:Y:S01]  /*69d0*/  FFMA R8, R41, R43, R8 ;  /* 0x0000002b29087223 */ /* 0x000fe20000000008 */
[----:B------:R-:W-:Y:S01]  /*69e0*/  SHF.L.U32 R43, R59, 0x10, RZ ;  /* 0x000000103b2b7819 */ /* 0x000fe200000006ff */
[C---:B------:R-:W-:Y:S01]  /*69f0*/  FFMA R9, R41.reuse, R40, R9 ;  /* 0x0000002829097223 */ /* 0x040fe20000000009 */
[C---:B------:R-:W-:Y:S01]  /*6a00*/  SHF.L.U32 R40, R58.reuse, 0x10, RZ ;  /* 0x000000103a287819 */ /* 0x040fe200000006ff */
        /* <DEDUP_REMOVED lines=8> */
[----:B------:R-:W-:Y:S01]  /*6a90*/  FMUL R14, R38, R18 ;  /* 0x00000012260e7220 */ /* 0x000fe20000400000 */
[----:B------:R-:W-:Y:S01]  /*6aa0*/  FFMA R12, R41, R40, R12 ;  /* 0x00000028290c7223 */ /* 0x000fe2000000000c */
[----:B------:R-:W-:Y:S01]  /*6ab0*/  LOP3.LUT R40, R59, 0xffff0000, RZ, 0xc0, !PT ;  /* 0xffff00003b287812 */ /* 0x000fe200078ec0ff */
[C---:B------:R-:W-:Y:S01]  /*6ac0*/  FFMA R13, R41.reuse, R42, R13 ;  /* 0x0000002a290d7223 */ /* 0x040fe2000000000d */
[----:B------:R-:W-:Y:S01]  /*6ad0*/  LOP3.LUT R42, R64, 0xffff0000, RZ, 0xc0, !PT ;  /* 0xffff0000402a7812 */ /* 0x000fe200078ec0ff */
[----:B------:R-:W-:Y:S01]  /*6ae0*/  FMUL R19, R38, R19 ;  /* 0x0000001326137220 */ /* 0x000fe20000400000 */
[----:B------:R-:W-:Y:S01]  /*6af0*/  FFMA R14, R41, R43, R14 ;  /* 0x0000002b290e7223 */ /* 0x000fe2000000000e */
[----:B------:R-:W-:Y:S01]  /*6b00*/  SHF.L.U32 R43, R64, 0x10, RZ ;  /* 0x00000010402b7819 */ /* 0x000fe200000006ff */
[C---:B------:R-:W-:Y:S01]  /*6b10*/  FMUL R16, R38.reuse, R20 ;  /* 0x0000001426107220 */ /* 0x040fe20000400000 */
        /* <DEDUP_REMOVED lines=19> */
[----:B------:R1:W-:Y:S01]  /*6c50*/  STSM.16.M88.4 [R97+0x400], R52 ;  /* 0x0004003461007844 */ /* 0x0003e20000000200 */
[C---:B------:R-:W-:Y:S01]  /*6c60*/  FMUL R22, R38.reuse, R26 ;  /* 0x0000001a26167220 */ /* 0x040fe20000400000 */
[----:B------:R-:W-:Y:S01]  /*6c70*/  FMUL R27, R38, R27 ;  /* 0x0000001b261b7220 */ /* 0x000fe20000400000 */
[----:B------:R-:W-:Y:S01]  /*6c80*/  FFMA R20, R41, R43, R20 ;  /* 0x0000002b29147223 */ /* 0x000fe20000000014 */
[----:B------:R-:W-:Y:S01]  /*6c90*/  SHF.L.U32 R43, R73, 0x10, RZ ;  /* 0x00000010492b7819 */ /* 0x000fe200000006ff */
[C---:B------:R-:W-:Y:S01]  /*6ca0*/  FFMA R21, R41.reuse, R40, R21 ;  /* 0x0000002829157223 */ /* 0x040fe20000000015 */
[C---:B------:R-:W-:Y:S02]  /*6cb0*/  SHF.L.U32 R40, R72.reuse, 0x10, RZ ;  /* 0x0000001048287819 */ /* 0x040fe400000006ff */
[----:B------:R1:W-:Y:S01]  /*6cc0*/  STSM.16.M88.4 [R96+0x400], R68 ;  /* 0x0004004460007844 */ /* 0x0003e20000000200 */
[----:B------:R-:W-:Y:S01]  /*6cd0*/  FFMA R22, R41, R45, R22 ;  /* 0x0000002d29167223 */ /* 0x000fe20000000016 */
[----:B------:R-:W-:Y:S01]  /*6ce0*/  SHF.L.U32 R45, R75, 0x10, RZ ;  /* 0x000000104b2d7819 */ /* 0x000fe200000006ff */
[C---:B------:R-:W-:Y:S01]  /*6cf0*/  FFMA R27, R41.reuse, R42, R27 ;  /* 0x0000002a291b7223 */ /* 0x040fe2000000001b */
[----:B------:R-:W-:Y:S01]  /*6d00*/  LOP3.LUT R42, R72, 0xffff0000, RZ, 0xc0, !PT ;  /* 0xffff0000482a7812 */ /* 0x000fe200078ec0ff */
[C---:B------:R-:W-:Y:S01]  /*6d10*/  FMUL R24, R38.reuse, R28 ;  /* 0x0000001c26187220 */ /* 0x040fe20000400000 */
[C---:B------:R-:W-:Y:S01]  /*6d20*/  FMUL R25, R38.reuse, R29 ;  /* 0x0000001d26197220 */ /* 0x040fe20000400000 */
[C---:B------:R-:W-:Y:S01]  /*6d30*/  FMUL R26, R38.reuse, R30 ;  /* 0x0000001e261a7220 */ /* 0x040fe20000400000 */
[----:B------:R-:W-:Y:S01]  /*6d40*/  FMUL R31, R38, R31 ;  /* 0x0000001f261f7220 */ /* 0x000fe20000400000 */
[----:B------:R-:W-:Y:S01]  /*6d50*/  FFMA R24, R41, R40, R24 ;  /* 0x0000002829187223 */ /* 0x000fe20000000018 */
[----:B------:R-:W-:Y:S01]  /*6d60*/  LOP3.LUT R40, R73, 0xffff0000, RZ, 0xc0, !PT ;  /* 0xffff000049287812 */ /* 0x000fe200078ec0ff */
[C---:B------:R-:W-:Y:S01]  /*6d70*/  FFMA R25, R41.reuse, R42, R25 ;  /* 0x0000002a29197223 */ /* 0x040fe20000000019 */
[C---:B------:R-:W-:Y:S01]  /*6d80*/  FFMA R26, R41.reuse, R43, R26 ;  /* 0x0000002b291a7223 */ /* 0x040fe2000000001a */
[----:B------:R-:W-:Y:S01]  /*6d90*/  SHF.L.U32 R43, R74, 0x10, RZ ;  /* 0x000000104a2b7819 */ /* 0x000fe200000006ff */
[----:B------:R-:W-:Y:S01]  /*6da0*/  FMUL R28, R38, R32 ;  /* 0x00000020261c7220 */ /* 0x000fe20000400000 */
[----:B------:R-:W-:Y:S01]  /*6db0*/  LOP3.LUT R42, R74, 0xffff0000, RZ, 0xc0, !PT ;  /* 0xffff00004a2a7812 */ /* 0x000fe200078ec0ff */
[----:B------:R-:W-:Y:S01]  /*6dc0*/  FFMA R31, R41, R40, R31 ;  /* 0x00000028291f7223 */ /* 0x000fe2000000001f */
[C---:B------:R-:W-:Y:S01]  /*6dd0*/  FMUL R29, R38.reuse, R33 ;  /* 0x00000021261d7220 */ /* 0x040fe20000400000 */
[C---:B------:R-:W-:Y:S01]  /*6de0*/  FMUL R30, R38.reuse, R34 ;  /* 0x00000022261e7220 */ /* 0x040fe20000400000 */
[----:B------:R-:W-:Y:S01]  /*6df0*/  LOP3.LUT R40, R75, 0xffff0000, RZ, 0xc0, !PT ;  /* 0xffff00004b287812 */ /* 0x000fe200078ec0ff */
[----:B------:R-:W-:Y:S01]  /*6e00*/  FMUL R35, R38, R35 ;  /* 0x0000002326237220 */ /* 0x000fe20000400000 */
[C---:B------:R-:W-:Y:S01]  /*6e10*/  FFMA R28, R41.reuse, R43, R28 ;  /* 0x0000002b291c7223 */ /* 0x040fe2000000001c */
[C---:B------:R-:W-:Y:S01]  /*6e20*/  FFMA R29, R41.reuse, R42, R29 ;  /* 0x0000002a291d7223 */ /* 0x040fe2000000001d */
[C---:B------:R-:W-:Y:S01]  /*6e30*/  FFMA R30, R41.reuse, R45, R30 ;  /* 0x0000002d291e7223 */ /* 0x040fe2000000001e */
[----:B------:R-:W-:Y:S01]  /*6e40*/  FFMA R35, R41, R40, R35 ;  /* 0x0000002829237223 */ /* 0x000fe20000000023 */
[----:B------:R-:W-:Y:S02]  /*6e50*/  F2FP.BF16.F32.PACK_AB R106, R21, R20 ;  /* 0x00000014156a723e */ /* 0x000fe400000010ff */
[----:B------:R-:W-:Y:S02]  /*6e60*/  F2FP.BF16.F32.PACK_AB R107, R27, R22 ;  /* 0x000000161b6b723e */ /* 0x000fe400000010ff */
[----:B------:R-:W-:Y:S02]  /*6e70*/  F2FP.BF16.F32.PACK_AB R108, R25, R24 ;  /* 0x00000018196c723e */ /* 0x000fe400000010ff */
[----:B------:R-:W-:Y:S01]  /*6e80*/  F2FP.BF16.F32.PACK_AB R109, R31, R26 ;  /* 0x0000001a1f6d723e */ /* 0x000fe200000010ff */
[----:B------:R1:W-:Y:S01]  /*6e90*/  STSM.16.M88.4 [R99], R104 ;  /* 0x0000006863007844 */ /* 0x0003e20000000200 */
[----:B------:R-:W-:Y:S02]  /*6ea0*/  F2FP.BF16.F32.PACK_AB R110, R29, R28 ;  /* 0x0000001c1d6e723e */ /* 0x000fe400000010ff */
[----:B------:R-:W-:Y:S05]  /*6eb0*/  F2FP.BF16.F32.PACK_AB R111, R35, R30 ;  /* 0x0000001e236f723e */ /* 0x000fea00000010ff */
[----:B------:R1:W-:Y:S01]  /*6ec0*/  STSM.16.M88.4 [R100], R108 ;  /* 0x0000006c64007844 */ /* 0x0003e20000000200 */
[----:B------:R-:W-:Y:S01]  /*6ed0*/  @!PT LDS RZ, [RZ] ;  /* 0x00000000fffff984 */ /* 0x000fe20000000800 */
[----:B------:R-:W-:Y:S01]  /*6ee0*/  @!PT LDS RZ, [RZ] ;  /* 0x00000000fffff984 */ /* 0x000fe20000000800 */
[----:B------:R-:W-:Y:S01]  /*6ef0*/  @!PT LDS RZ, [RZ] ;  /* 0x00000000fffff984 */ /* 0x000fe20000000800 */
[----:B------:R-:W-:Y:S01]  /*6f00*/  @!PT LDS RZ, [RZ] ;  /* 0x00000000fffff984 */ /* 0x000fe20000000800 */
[----:B------:R2:W-:Y:S07]  /*6f10*/  MEMBAR.ALL.CTA ;  /* 0x0000000000007992 */ /* 0x0005ee0000008000 */
[----:B--2---:R-:W2:Y:S02]  /*6f20*/  FENCE.VIEW.ASYNC.S ;  /* 0x00000000000073c6 */ /* 0x004ea40000000000 */
[----:B--2---:R-:W-:Y:S06]  /*6f30*/  BAR.SYNC.DEFER_BLOCKING 0x1, 0x80 ;  /* 0x0042000000007b1d */ /* 0x004fec0000010000 */
[----:B------:R-:W-:Y:S05]  /*6f40*/  @P0 BRA `(.L_x_112) ;  /* 0x0000000000280947 */ /* 0x000fea0003800000 */
[----:B------:R-:W2:Y:S01]  /*6f50*/  LDCU.64 UR6, c[0x0][0x348] ;  /* 0x00006900ff0677ac */ /* 0x000ea20008000a00 */
[----:B------:R-:W-:Y:S01]  /*6f60*/  UIADD3 UR4, UPT, UPT, UR44, 0x400, URZ ;  /* 0x000004002c047890 */ /* 0x000fe2000fffe0ff */
[----:B------:R-:W-:Y:S05]  /*6f70*/  UMOV UR51, UR36 ;  /* 0x0000002400337c82 */ /* 0x000fea0008000000 */
[----:B------:R-:W-:Y:S04]  /*6f80*/  MOV R86, UR4 ;  /* 0x0000000400567c02 */ /* 0x000fe80008000f00 */
[----:B------:R-:W-:Y:S01]  /*6f90*/  R2UR UR48, R86 ;  /* 0x00000000563072ca */ /* 0x000fe200000e0000 */
[----:B--2---:R-:W-:Y:S04]  /*6fa0*/  UIADD3 UR4, UP0, UPT, UR6, 0x680, URZ ;  /* 0x0000068006047890 */ /* 0x004fe8000ff1e0ff */
[----:B------:R-:W-:Y:S09]  /*6fb0*/  UIADD3.X UR5, UPT, UPT, URZ, UR7, URZ, UP0, !UPT ;  /* 0x00000007ff057290 */ /* 0x000ff200087fe4ff */
[----:B------:R2:W-:Y:S01]  /*6fc0*/  UTMASTG.3D [UR48], [UR4] ;  /* 0x00000030040073b5 */ /* 0x0005e20008010000 */
[----:B------:R0:W-:Y:S01]  /*6fd0*/  UTMACMDFLUSH ;  /* 0x00000000000079b7 */ /* 0x0001e20000000000 */
[----:B--2---:R-:W-:Y:S04]  /*6fe0*/  DEPBAR.LE SB0, 0x1 ;  /* 0x000080400000791a */ /* 0x004fe80000000000 */
.L_x_112:
[----:B------:R-:W-:Y:S05]  /*6ff0*/  BSYNC.RECONVERGENT B0 ;  /* 0x0000000000007941 */ /* 0x000fea0003800200 */
.L_x_111:
[----:B------:R-:W-:Y:S01]  /*7000*/  BAR.SYNC.DEFER_BLOCKING 0x1, 0x80 ;  /* 0x0042000000007b1d */ /* 0x000fe20000010000 */
[----:B------:R-:W-:Y:S01]  /*7010*/  ISETP.NE.AND P1, PT, R95, RZ, PT ;  /* 0x000000ff5f00720c */ /* 0x000fe20003f25270 */
[----:B------:R-:W-:Y:S01]  /*7020*/  UISETP.NE.AND UP0, UPT, UR47, URZ, UPT ;  /* 0x000000ff2f00728c */ /* 0x000fe2000bf05270 */
[----:B------:R-:W-:Y:S11]  /*7030*/  LEA R3, R46, UR44, 0x3 ;  /* 0x0000002c2e037c11 */ /* 0x000ff6000f8e18ff */
[----:B------:R-:W-:Y:S01]  /*7040*/  @P1 SHF.L.U32 R4, R91, 0x1f, RZ ;  /* 0x0000001f5b041819 */ /* 0x000fe200000006ff */
[----:B------:R-:W-:Y:S06]  /*7050*/  BRA.U !UP0, `(.L_x_113) ;  /* 0x0000000108247547 */ /* 0x000fec000b800000 */
[----:B------:R-:W2:Y:S01]  /*7060*/  S2R R0, SR_CgaCtaId ;  /* 0x0000000000007919 */ /* 0x000ea20000008800 */
[----:B------:R-:W-:Y:S01]  /*7070*/  IMAD.U32 R2, RZ, RZ, UR46 ;  /* 0x0000002eff027e24 */ /* 0x000fe2000f8e00ff */
[----:B------:R-:W-:Y:S04]  /*7080*/  UIADD3 UR4, UPT, UPT, UR46, 0x1, URZ ;  /* 0x000000012e047890 */ /* 0x000fe8000fffe0ff */
[----:B------:R-:W-:Y:S01]  /*7090*/  @P1 LEA R2, R2, UR44, 0x3 ;  /* 0x0000002c02021c11 */ /* 0x000fe2000f8e18ff */
[----:B------:R-:W-:Y:S04]  /*70a0*/  UISETP.NE.AND UP0, UPT, UR4, 0x4, UPT ;  /* 0x000000040400788c */ /* 0x000fe8000bf05270 */
[----:B------:R-:W-:Y:S01]  /*70b0*/  @P1 VIADD R5, R2, 0xb0 ;  /* 0x000000b002051836 */ /* 0x000fe20000000000 */
[----:B------:R-:W-:Y:S04]  /*70c0*/  USEL UR46, UR4, URZ, UP0 ;  /* 0x000000ff042e7287 */ /* 0x000fe80008000000 */
[----:B--2---:R-:W-:Y:S04]  /*70d0*/  @P1 PRMT R0, R0, 0x654, R5 ;  /* 0x0000065400001816 */ /* 0x004fe80000000005 */
[----:B------:R2:W-:Y:S04]  /*70e0*/  @P1 SYNCS.ARRIVE.TRANS64.RED.A1T0 RZ, [R0+URZ], RZ ;  /* 0x000000ff00ff19a7 */ /* 0x0005e800081004ff */
.L_x_113:
[----:B------:R-:W3:Y:S01]  /*70f0*/  @P1 SYNCS.PHASECHK.TRANS64.TRYWAIT P0, [R3+URZ+0x90], R4 ;  /* 0x00009004030015a7 */ /* 0x000ee200080011ff */
[----:B------:R-:W-:Y:S01]  /*7100*/  BSSY B1, `(.L_x_114) ;  /* 0x0000017000017945 */ /* 0x000fe20003800000 */
[----:B---3--:R-:W-:Y:S03]  /*7110*/  @P1 SEL R60, RZ, 0x1, !P0 ;  /* 0x00000001ff3c1807 */ /* 0x008fe60004000000 */
[----:B------:R-:W-:Y:S05]  /*7120*/  @!P1 BRA `(.L_x_115) ;  /* 0x0000000000509947 */ /* 0x000fea0003800000 */
[----:B------:R-:W-:Y:S01]  /*7130*/  ISETP.NE.AND P1, PT, R61, RZ, PT ;  /* 0x000000ff3d00720c */ /* 0x000fe20003f25270 */
[----:B------:R-:W-:Y:S01]  /*7140*/  BSSY B0, `(.L_x_116) ;  /* 0x000000a000007945 */ /* 0x000fe20003800000 */
[----:B------:R-:W-:Y:S11]  /*7150*/  ISETP.NE.AND P0, PT, R60, RZ, PT ;  /* 0x000000ff3c00720c */ /* 0x000ff60003f05270 */
[----:B------:R-:W-:Y:S04]  /*7160*/  @P1 IMAD R4, R46, 0x2000, R47 ;  /* 0x000020002e041824 */ /* 0x000fe800078e022f */
[----:B------:R-:W-:Y:S04]  /*7170*/  @P1 VIADD R7, R4, UR44 ;  /* 0x0000002c04071c36 */ /* 0x000fe80008000000 */
[----:B------:R-:W-:Y:S01]  /*7180*/  @P1 IMAD.IADD R2, R92, 0x1, R7 ;  /* 0x000000015c021824 */ /* 0x000fe200078e0207 */
[----:B------:R-:W-:Y:S01]  /*7190*/  @P1 IADD3 R5, PT, PT, R62, R7, RZ ;  /* 0x000000073e051210 */ /* 0x000fe20007ffe0ff */
[----:B------:R-:W-:Y:S06]  /*71a0*/  @P0 BRA `(.L_x_117) ;  /* 0x00000000000c0947 */ /* 0x000fec0003800000 */
[----:B--2---:R-:W-:Y:S04]  /*71b0*/  SHF.L.U32 R0, R91, 0x1f, RZ ;  /* 0x0000001f5b007819 */ /* 0x004fe800000006ff */
[----:B------:R-:W2:Y:S02]  /*71c0*/  SYNCS.PHASECHK.TRANS64.TRYWAIT P0, [R3+URZ+0x90], R0 ;  /* 0x00009000030075a7 */ /* 0x000ea400080011ff */
[----:B--2---:R-:W-:Y:S05]  /*71d0*/  @!P0 BRA `(.L_x_118) ;  /* 0x0000003400048947 */ /* 0x004fea0003800000 */
.L_x_117:
[----:B------:R-:W-:Y:S05]  /*71e0*/  BSYNC B0 ;  /* 0x0000000000007941 */ /* 0x000fea0003800000 */
.L_x_116:
[----:B------:R-:W-:Y:S02]  /*71f0*/  ISETP.NE.AND P0, PT, R61, RZ, PT ;  /* 0x000000ff3d00720c */ /* 0x000fe40003f05270 */
[----:B------:R-:W-:Y:S11]  /*7200*/  IADD3 R46, PT, PT, R46, 0x1, RZ ;  /* 0x000000012e2e7810 */ /* 0x000ff60007ffe0ff */
[----:B--2---:R-:W-:Y:S01]  /*7210*/  @P0 IMAD.IADD R0, R92, 0x1, R5 ;  /* 0x000000015c000824 */ /* 0x004fe200078e0205 */
[----:B------:R-:W-:Y:S05]  /*7220*/  @P0 WARPSYNC.ALL ;  /* 0x0000000000000948 */ /* 0x000fea0003800000 */
[----:B------:R3:W4:Y:S04]  /*7230*/  @P0 LDSM.16.M88.4 R48, [R4+UR44+0x400] ;  /* 0x0004002c0430083b */ /* 0x0007280008000200 */
[----:B------:R3:W2:Y:S04]  /*7240*/  @P0 LDSM.16.M88.4 R56, [R2+0x400] ;  /* 0x000400000238083b */ /* 0x0006a80000000200 */
[----:B------:R3:W1:Y:S04]  /*7250*/  @P0 LDSM.16.M88.4 R64, [R5+0x400] ;  /* 0x000400000540083b */ /* 0x0006680000000200 */
[----:B------:R3:W1:Y:S02]  /*7260*/  @P0 LDSM.16.M88.4 R72, [R0+0x400] ;  /* 0x000400000048083b */ /* 0x0006640000000200 */
.L_x_115:
[----:B------:R-:W-:Y:S05]  /*7270*/  BSYNC B1 ;  /* 0x0000000000017941 */ /* 0x000fea0003800000 */
.L_x_114:
[----:B------:R-:W-:Y:S05]  /*7280*/  VIADD R3, R39, 0x40 ;  /* 0x0000004027037836 */ /* 0x000fea0000000000 */
[----:B------:R-:W-:Y:S04]  /*7290*/  SHF.R.U32.HI R3, RZ, 0x15, R3 ;  /* 0x00000015ff037819 */ /* 0x000fe80000011603 */
[----:B------:R-:W-:Y:S11]  /*72a0*/  LOP3.LUT P0, RZ, R3, 0x3, R82, 0x48, !PT ;  /* 0x0000000303ff7812 */ /* 0x000ff60007804852 */
[----:B------:R-:W-:Y:S02]  /*72b0*/  @!UPT UIADD3 URZ, UPT, UPT, URZ, URZ, URZ ;  /* 0x000000fffffff290 */ /* 0x000fe4000fffe0ff */
[----:B------:R-:W-:Y:S05]  /*72c0*/  @!P0 BRA `(.L_x_119) ;  /* 0x0000000000408947 */ /* 0x000fea0003800000 */
[----:B------:R-:W5:Y:S01]  /*72d0*/  LDCU.64 UR8, c[0x4][0x70] ;  /* 0x01000e00ff0877ac */ /* 0x000f620008000a00 */
[----:B------:R-:W-:Y:S01]  /*72e0*/  MOV R3, 0x0 ;  /* 0x0000000000037802 */ /* 0x000fe20000000f00 */
[----:B------:R-:W-:Y:S02]  /*72f0*/  HFMA2 R12, -RZ, RZ, 0, 5.9604644775390625e-08 ;  /* 0x00000001ff0c7431 */ /* 0x000fe400000001ff */
[----:B------:R-:W-:Y:S02]  /*7300*/  IMAD.MOV.U32 R8, RZ, RZ, 0x192 ;  /* 0x00000192ff087424 */ /* 0x000fe400078e00ff */
[----:B------:R-:W-:Y:S01]  /*7310*/  IMAD.MOV.U32 R13, RZ, RZ, RZ ;  /* 0x000000ffff0d7224 */ /* 0x000fe200078e00ff */
[----:B------:R-:W2:Y:S01]  /*7320*/  LDCU.64 UR6, c[0x4][0x78] ;  /* 0x01000f00ff0677ac */ /* 0x000ea20008000a00 */
[----:B---3--:R-:W3:Y:S01]  /*7330*/  LDC.64 R2, c[0x4][R3] ;  /* 0x0100000003027b82 */ /* 0x008ee20000000a00 */
[----:B------:R-:W4:Y:S01]  /*7340*/  LDCU.64 UR4, c[0x4][0x10] ;  /* 0x01000200ff0477ac */ /* 0x000f220008000a00 */
[----:B-----5:R-:W-:Y:S01]  /*7350*/  MOV R5, UR9 ;  /* 0x0000000900057c02 */ /* 0x020fe20008000f00 */
[----:B------:R-:W-:Y:S01]  /*7360*/  IMAD.U32 R4, RZ, RZ, UR8 ;  /* 0x00000008ff047e24 */ /* 0x000fe2000f8e00ff */
[----:B--2---:R-:W-:Y:S01]  /*7370*/  MOV R7, UR7 ;  /* 0x0000000700077c02 */ /* 0x004fe20008000f00 */
[----:B------:R-:W-:Y:S01]  /*7380*/  IMAD.U32 R6, RZ, RZ, UR6 ;  /* 0x00000006ff067e24 */ /* 0x000fe2000f8e00ff */
[----:B----4-:R-:W-:Y:S01]  /*7390*/  MOV R11, UR5 ;  /* 0x00000005000b7c02 */ /* 0x010fe20008000f00 */
[----:B------:R-:W-:Y:S02]  /*73a0*/  IMAD.U32 R10, RZ, RZ, UR4 ;  /* 0x00000004ff0a7e24 */ /* 0x000fe4000f8e00ff */
[----:B------:R-:W-:Y:S07]  /*73b0*/  LEPC R20, `(.L_x_119) ;  /* 0x000000001014794e */ /* 0x000fee0000000000 */
[----:B-1-3--:R-:W-:Y:S05]  /*73c0*/  CALL.ABS.NOINC R2 ;  /* 0x0000000002007343 */ /* 0x00afea0003c00000 */
.L_x_119:
[C---:B----4-:R-:W-:Y:S01]  /*73d0*/  SHF.L.U32 R40, R48.reuse, 0x10, RZ ;  /* 0x0000001030287819 */ /* 0x050fe200000006ff */
[----:B------:R-:W-:Y:S05]  /*73e0*/  WARPSYNC.ALL ;  /* 0x0000000000007948 */ /* 0x000fea0003800000 */
[----:B------:R-:W-:Y:S01]  /*73f0*/  R2UR UR4, R39 ;  /* 0x00000000270472ca */ /* 0x000fe200000e0000 */
[----:B------:R-:W4:Y:S01]  /*7400*/  S2R R101, SR_CgaCtaId ;  /* 0x0000000000657919 */ /* 0x000f220000008800 */
[----:B------:R-:W-:Y:S01]  /*7410*/  LOP3.LUT R43, R48, 0xffff0000, RZ, 0xc0, !PT ;  /* 0xffff0000302b7812 */ /* 0x000fe200078ec0ff */
[----:B------:R-:W-:Y:S01]  /*7420*/  BSSY.RECONVERGENT B0, `(.L_x_120) ;  /* 0x000008e000007945 */ /* 0x000fe20003800200 */
[----:B------:R-:W-:Y:S02]  /*7430*/  LOP3.LUT R42, R49, 0xffff0000, RZ, 0xc0, !PT ;  /* 0xffff0000312a7812 */ /* 0x000fe400078ec0ff */
[----:B------:R-:W-:Y:S02]  /*7440*/  LOP3.LUT R44, R50, 0xffff0000, RZ, 0xc0, !PT ;  /* 0xffff0000322c7812 */ /* 0x000fe400078ec0ff */
[----:B--2---:R-:W-:Y:S02]  /*7450*/  SHF.L.U32 R45, R59, 0x10, RZ ;  /* 0x000000103b2d7819 */ /* 0x004fe400000006ff */
[----:B------:R-:W-:Y:S02]  /*7460*/  ISETP.NE.AND P6, PT, R95, RZ, PT ;  /* 0x000000ff5f00720c */ /* 0x000fe40003fc5270 */
[----:B------:R-:W-:Y:S01]  /*7470*/  ISETP.NE.AND P0, PT, R94, RZ, PT ;  /* 0x000000ff5e00720c */ /* 0x000fe20003f05270 */
[----:B---3--:R-:W2:Y:S01]  /*7480*/  LDTM.16dp256bit.x8 R4, tmem[UR4+0x40] ;  /* 0x00004004000479ee */ /* 0x008ea200081a0000 */
[----:B------:R-:W-:Y:S09]  /*7490*/  MOV R63, UR46 ;  /* 0x0000002e003f7c02 */ /* 0x000ff20008000f00 */
[----:B------:R-:W-:Y:S02]  /*74a0*/  @P6 LEA R63, R63, UR44, 0x3 ;  /* 0x0000002c3f3f6c11 */ /* 0x000fe4000f8e18ff */
[----:B-1----:R-:W-:Y:S02]  /*74b0*/  @P6 SHF.L.U32 R108, R91, 0x1f, RZ ;  /* 0x0000001f5b6c6819 */ /* 0x002fe400000006ff */
[----:B------:R-:W-:Y:S02]  /*74c0*/  @P6 IADD3 R102, PT, PT, R63, 0xb0, RZ ;  /* 0x000000b03f666810 */ /* 0x000fe40007ffe0ff */
[----:B------:R-:W-:Y:S02]  /*74d0*/  LEA R63, R46, UR44, 0x3 ;  /* 0x0000002c2e3f7c11 */ /* 0x000fe4000f8e18ff */
[----:B----4-:R-:W-:Y:S01]  /*74e0*/  @P6 PRMT R102, R101, 0x654, R102 ;  /* 0x0000065465666816 */ /* 0x010fe20000000066 */
[C---:B--2---:R-:W-:Y:S01]  /*74f0*/  FMUL R0, R38.reuse, R4 ;  /* 0x0000000426007220 */ /* 0x044fe20000400000 */
[C---:B------:R-:W-:Y:S01]  /*7500*/  FMUL R2, R38.reuse, R5 ;  /* 0x0000000526027220 */ /* 0x040fe20000400000 */
[C---:B------:R-:W-:Y:S01]  /*7510*/  FMUL R3, R38.reuse, R6 ;  /* 0x0000000626037220 */ /* 0x040fe20000400000 */
[C---:B------:R-:W-:Y:S01]  /*7520*/  FMUL R7, R38.reuse, R7 ;  /* 0x0000000726077220 */ /* 0x040fe20000400000 */
[----:B------:R-:W-:Y:S01]  /*7530*/  FFMA R0, R41, R40, R0 ;  /* 0x0000002829007223 */ /* 0x000fe20000000000 */
[----:B------:R-:W-:Y:S01]  /*7540*/  SHF.L.U32 R40, R49, 0x10, RZ ;  /* 0x0000001031287819 */ /* 0x000fe200000006ff */
[----:B------:R-:W-:Y:S01]  /*7550*/  FFMA R2, R41, R43, R2 ;  /* 0x0000002b29027223 */ /* 0x000fe20000000002 */
[----:B------:R-:W-:Y:S01]  /*7560*/  SHF.L.U32 R43, R51, 0x10, RZ ;  /* 0x00000010332b7819 */ /* 0x000fe200000006ff */
[C---:B------:R-:W-:Y:S01]  /*7570*/  FMUL R4, R38.reuse, R8 ;  /* 0x0000000826047220 */ /* 0x040fe20000400000 */
[----:B------:R-:W-:Y:S01]  /*7580*/  FMUL R5, R38, R9 ;  /* 0x0000000926057220 */ /* 0x000fe20000400000 */
[C---:B------:R-:W-:Y:S01]  /*7590*/  FFMA R3, R41.reuse, R40, R3 ;  /* 0x0000002829037223 */ /* 0x040fe20000000003 */
[----:B------:R-:W-:Y:S01]  /*75a0*/  SHF.L.U32 R40, R50, 0x10, RZ ;  /* 0x0000001032287819 */ /* 0x000fe200000006ff */
[----:B------:R-:W-:Y:S01]  /*75b0*/  FFMA R7, R41, R42, R7 ;  /* 0x0000002a29077223 */ /* 0x000fe20000000007 */
[----:B------:R-:W-:Y:S01]  /*75c0*/  LOP3.LUT R42, R51, 0xffff0000, RZ, 0xc0, !PT ;  /* 0xffff0000332a7812 */ /* 0x000fe200078ec0ff */
[----:B------:R-:W-:Y:S01]  /*75d0*/  FMUL R6, R38, R10 ;  /* 0x0000000a26067220 */ /* 0x000fe20000400000 */
[----:B------:R-:W-:Y:S01]  /*75e0*/  F2FP.BF16.F32.PACK_AB R52, R2, R0 ;  /* 0x000000000234723e */ /* 0x000fe200000010ff */
        /* <DEDUP_REMOVED lines=18> */
[C---:B------:R-:W-:Y:S01]  /*7710*/  LOP3.LUT R42, R58.reuse, 0xffff0000, RZ, 0xc0, !PT ;  /* 0xffff00003a2a7812 */ /* 0x040fe200078ec0ff */
[----:B------:R-:W-:Y:S01]  /*7720*/  FFMA R10, R41, R43, R10 ;  /* 0x0000002b290a7223 */ /* 0x000fe2000000000a */
[----:B------:R-:W-:Y:S01]  /*7730*/  SHF.L.U32 R43, R58, 0x10, RZ ;  /* 0x000000103a2b7819 */ /* 0x000fe200000006ff */
[C---:B------:R-:W-:Y:S01]  /*7740*/  FMUL R15, R38.reuse, R15 ;  /* 0x0000000f260f7220 */ /* 0x040fe20000400000 */
[----:B------:R-:W-:Y:S01]  /*7750*/  F2FP.BF16.F32.PACK_AB R68, R9, R8 ;  /* 0x000000080944723e */ /* 0x000fe200000010ff */
[C---:B------:R-:W-:Y:S01]  /*7760*/  FMUL R12, R38.reuse, R16 ;  /* 0x00000010260c7220 */ /* 0x040fe20000400000 */
[----:B------:R-:W-:Y:S01]  /*7770*/  FMUL R13, R38, R17 ;  /* 0x00000011260d7220 */ /* 0x000fe20000400000 */
[----:B------:R-:W-:Y:S01]  /*7780*/  FFMA R15, R41, R40, R15 ;  /* 0x00000028290f7223 */ /* 0x000fe2000000000f */
[----:B------:R-:W-:Y:S01]  /*7790*/  LOP3.LUT R40, R59, 0xffff0000, RZ, 0xc0, !PT ;  /* 0xffff00003b287812 */ /* 0x000fe200078ec0ff */
[----:B------:R-:W-:Y:S01]  /*77a0*/  FFMA R12, R41, R43, R12 ;  /* 0x0000002b290c7223 */ /* 0x000fe2000000000c */
[----:B------:R-:W-:Y:S01]  /*77b0*/  SHF.L.U32 R43, R64, 0x10, RZ ;  /* 0x00000010402b7819 */ /* 0x000fe200000006ff */
[----:B------:R-:W-:Y:S01]  /*77c0*/  FMUL R14, R38, R18 ;  /* 0x00000012260e7220 */ /* 0x000fe20000400000 */
[----:B------:R-:W-:Y:S01]  /*77d0*/  F2FP.BF16.F32.PACK_AB R69, R15, R10 ;  /* 0x0000000a0f45723e */ /* 0x000fe200000010ff */
[----:B------:R-:W-:Y:S01]  /*77e0*/  FFMA R13, R41, R42, R13 ;  /* 0x0000002a290d7223 */ /* 0x000fe2000000000d */
[----:B------:R-:W-:Y:S01]  /*77f0*/  LOP3.LUT R42, R64, 0xffff0000, RZ, 0xc0, !PT ;  /* 0xffff0000402a7812 */ /* 0x000fe200078ec0ff */
[C---:B------:R-:W-:Y:S01]  /*7800*/  FMUL R19, R38.reuse, R19 ;  /* 0x0000001326137220 */ /* 0x040fe20000400000 */
[C---:B------:R-:W-:Y:S01]  /*7810*/  FMUL R16, R38.reuse, R20 ;  /* 0x0000001426107220 */ /* 0x040fe20000400000 */
[C---:B------:R-:W-:Y:S01]  /*7820*/  FMUL R17, R38.reuse, R21 ;  /* 0x0000001526117220 */ /* 0x040fe20000400000 */
[----:B------:R-:W-:Y:S01]  /*7830*/  F2FP.BF16.F32.PACK_AB R70, R13, R12 ;  /* 0x0000000c0d46723e */ /* 0x000fe200000010ff */
[----:B------:R-:W-:Y:S01]  /*7840*/  FFMA R14, R41, R45, R14 ;  /* 0x0000002d290e7223 */ /* 0x000fe2000000000e */
[----:B------:R-:W-:Y:S01]  /*7850*/  SHF.L.U32 R45, R65, 0x10, RZ ;  /* 0x00000010412d7819 */ /* 0x000fe200000006ff */
[----:B------:R1:W-:Y:S01]  /*7860*/  STSM.16.M88.4 [R97+0x2400], R52 ;  /* 0x0024003461007844 */ /* 0x0003e20000000200 */
[----:B------:R-:W-:Y:S01]  /*7870*/  FFMA R19, R41, R40, R19 ;  /* 0x0000002829137223 */ /* 0x000fe20000000013 */
[----:B------:R-:W-:Y:S01]  /*7880*/  LOP3.LUT R40, R65, 0xffff0000, RZ, 0xc0, !PT ;  /* 0xffff000041287812 */ /* 0x000fe200078ec0ff */
[----:B------:R-:W-:Y:S01]  /*7890*/  FFMA R16, R41, R43, R16 ;  /* 0x0000002b29107223 */ /* 0x000fe20000000010 */
[----:B------:R-:W-:Y:S01]  /*78a0*/  SHF.L.U32 R43, R67, 0x10, RZ ;  /* 0x00000010432b7819 */ /* 0x000fe200000006ff */
[----:B------:R-:W-:Y:S01]  /*78b0*/  FMUL R18, R38, R22 ;  /* 0x0000001626127220 */ /* 0x000fe20000400000 */
[----:B------:R-:W-:Y:S01]  /*78c0*/  F2FP.BF16.F32.PACK_AB R71, R19, R14 ;  /* 0x0000000e1347723e */ /* 0x000fe200000010ff */
[C---:B------:R-:W-:Y:S01]  /*78d0*/  FFMA R17, R41.reuse, R42, R17 ;  /* 0x0000002a29117223 */ /* 0x040fe20000000011 */
[----:B------:R-:W-:Y:S01]  /*78e0*/  SHF.L.U32 R42, R66, 0x10, RZ ;  /* 0x00000010422a7819 */ /* 0x000fe200000006ff */
[C---:B------:R-:W-:Y:S01]  /*78f0*/  FMUL R23, R38.reuse, R23 ;  /* 0x0000001726177220 */ /* 0x040fe20000400000 */
[----:B------:R-:W-:Y:S01]  /*7900*/  FMUL R20, R38, R24 ;  /* 0x0000001826147220 */ /* 0x000fe20000400000 */
[----:B------:R-:W-:Y:S01]  /*7910*/  FFMA R18, R41, R45, R18 ;  /* 0x0000002d29127223 */ /* 0x000fe20000000012 */
[----:B------:R-:W-:Y:S01]  /*7920*/  SHF.L.U32 R45, R75, 0x10, RZ ;  /* 0x000000104b2d7819 */ /* 0x000fe200000006ff */
[C---:B------:R-:W-:Y:S01]  /*7930*/  FFMA R23, R41.reuse, R40, R23 ;  /* 0x0000002829177223 */ /* 0x040fe20000000017 */
[----:B------:R-:W-:Y:S01]  /*7940*/  LOP3.LUT R40, R66, 0xffff0000, RZ, 0xc0, !PT ;  /* 0xffff000042287812 */ /* 0x000fe200078ec0ff */
[----:B------:R-:W-:Y:S01]  /*7950*/  FFMA R20, R41, R42, R20 ;  /* 0x0000002a29147223 */ /* 0x000fe20000000014 */
[----:B------:R-:W-:Y:S01]  /*7960*/  LOP3.LUT R42, R67, 0xffff0000, RZ, 0xc0, !PT ;  /* 0xffff0000432a7812 */ /* 0x000fe200078ec0ff */
[C---:B------:R-:W-:Y:S01]  /*7970*/  FMUL R21, R38.reuse, R25 ;  /* 0x0000001926157220 */ /* 0x040fe20000400000 */
[C---:B------:R-:W-:Y:S01]  /*7980*/  FMUL R22, R38.reuse, R26 ;  /* 0x0000001a26167220 */ /* 0x040fe20000400000 */
[C---:B------:R-:W-:Y:S01]  /*7990*/  FMUL R27, R38.reuse, R27 ;  /* 0x0000001b261b7220 */ /* 0x040fe20000400000 */
[----:B------:R-:W-:Y:S01]  /*79a0*/  FMUL R24, R38, R28 ;  /* 0x0000001c26187220 */ /* 0x000fe20000400000 */
[C---:B------:R-:W-:Y:S01]  /*79b0*/  FFMA R21, R41.reuse, R40, R21 ;  /* 0x0000002829157223 */ /* 0x040fe20000000015 */
[C---:B------:R-:W-:Y:S01]  /*79c0*/  SHF.L.U32 R40, R72.reuse, 0x10, RZ ;  /* 0x0000001048287819 */ /* 0x040fe200000006ff */
[----:B------:R-:W-:Y:S01]  /*79d0*/  FFMA R22, R41, R43, R22 ;  /* 0x0000002b29167223 */ /* 0x000fe20000000016 */
[----:B------:R-:W-:Y:S01]  /*79e0*/  SHF.L.U32 R43, R73, 0x10, RZ ;  /* 0x00000010492b7819 */ /* 0x000fe200000006ff */
[----:B------:R2:W-:Y:S01]  /*79f0*/  STSM.16.M88.4 [R96+0x2400], R68 ;  /* 0x0024004460007844 */ /* 0x0005e20000000200 */
[C---:B------:R-:W-:Y:S01]  /*7a00*/  FFMA R27, R41.reuse, R42, R27 ;  /* 0x0000002a291b7223 */ /* 0x040fe2000000001b */
[----:B------:R-:W-:Y:S01]  /*7a10*/  LOP3.LUT R42, R72, 0xffff0000, RZ, 0xc0, !PT ;  /* 0xffff0000482a7812 */ /* 0x000fe200078ec0ff */
[C---:B------:R-:W-:Y:S01]  /*7a20*/  FMUL R25, R38.reuse, R29 ;  /* 0x0000001d26197220 */ /* 0x040fe20000400000 */
[C---:B------:R-:W-:Y:S01]  /*7a30*/  FMUL R26, R38.reuse, R30 ;  /* 0x0000001e261a7220 */ /* 0x040fe20000400000 */
[----:B------:R-:W-:Y:S01]  /*7a40*/  FFMA R24, R41, R40, R24 ;  /* 0x0000002829187223 */ /* 0x000fe20000000018 */
[----:B------:R-:W-:Y:S01]  /*7a50*/  LOP3.LUT R40, R73, 0xffff0000, RZ, 0xc0, !PT ;  /* 0xffff000049287812 */ /* 0x000fe200078ec0ff */
[C---:B------:R-:W-:Y:S01]  /*7a60*/  FFMA R25, R41.reuse, R42, R25 ;  /* 0x0000002a29197223 */ /* 0x040fe20000000019 */
[C---:B------:R-:W-:Y:S01]  /*7a70*/  FFMA R26, R41.reuse, R43, R26 ;  /* 0x0000002b291a7223 */ /* 0x040fe2000000001a */
[----:B------:R-:W-:Y:S01]  /*7a80*/  FMUL R31, R38, R31 ;  /* 0x0000001f261f7220 */ /* 0x000fe20000400000 */
[----:B------:R-:W-:Y:S01]  /*7a90*/  SHF.L.U32 R43, R74, 0x10, RZ ;  /* 0x000000104a2b7819 */ /* 0x000fe200000006ff */
[----:B------:R-:W-:Y:S01]  /*7aa0*/  FMUL R28, R38, R32 ;  /* 0x00000020261c7220 */ /* 0x000fe20000400000 */
[----:B------:R-:W-:Y:S01]  /*7ab0*/  LOP3.LUT R42, R74, 0xffff0000, RZ, 0xc0, !PT ;  /* 0xffff00004a2a7812 */ /* 0x000fe200078ec0ff */
[C---:B------:R-:W-:Y:S01]  /*7ac0*/  FMUL R29, R38.reuse, R33 ;  /* 0x00000021261d7220 */ /* 0x040fe20000400000 */
[C---:B------:R-:W-:Y:S01]  /*7ad0*/  FMUL R30, R38.reuse, R34 ;  /* 0x00000022261e7220 */ /* 0x040fe20000400000 */
[C---:B------:R-:W-:Y:S01]  /*7ae0*/  FFMA R31, R41.reuse, R40, R31 ;  /* 0x00000028291f7223 */ /* 0x040fe2000000001f */
[----:B------:R-:W-:Y:S01]  /*7af0*/  FMUL R35, R38, R35 ;  /* 0x0000002326237220 */ /* 0x000fe20000400000 */
[C---:B------:R-:W-:Y:S01]  /*7b00*/  FFMA R28, R41.reuse, R43, R28 ;  /* 0x0000002b291c7223 */ /* 0x040fe2000000001c */
[C---:B------:R-:W-:Y:S01]  /*7b10*/  FFMA R29, R41.reuse, R42, R29 ;  /* 0x0000002a291d7223 */ /* 0x040fe2000000001d */
[C---:B------:R-:W-:Y:S01]  /*7b20*/  FFMA R30, R41.reuse, R45, R30 ;  /* 0x0000002d291e7223 */ /* 0x040fe2000000001e */
[----:B------:R-:W-:Y:S01]  /*7b30*/  FFMA R35, R41, R44, R35 ;  /* 0x0000002c29237223 */ /* 0x000fe20000000023 */
[----:B-1----:R-:W-:Y:S02]  /*7b40*/  F2FP.BF16.F32.PACK_AB R52, R17, R16 ;  /* 0x000000101134723e */ /* 0x002fe400000010ff */
[----:B------:R-:W-:Y:S02]  /*7b50*/  F2FP.BF16.F32.PACK_AB R53, R23, R18 ;  /* 0x000000121735723e */ /* 0x000fe400000010ff */
[----:B------:R-:W-:Y:S02]  /*7b60*/  F2FP.BF16.F32.PACK_AB R54, R21, R20 ;  /* 0x000000141536723e */ /* 0x000fe400000010ff */
[----:B------:R-:W-:Y:S02]  /*7b70*/  F2FP.BF16.F32.PACK_AB R55, R27, R22 ;  /* 0x000000161b37723e */ /* 0x000fe400000010ff */
[----:B------:R-:W-:Y:S02]  /*7b80*/  F2FP.BF16.F32.PACK_AB R104, R25, R24 ;  /* 0x000000181968723e */ /* 0x000fe400000010ff */
[----:B------:R-:W-:Y:S01]  /*7b90*/  F2FP.BF16.F32.PACK_AB R105, R31, R26 ;  /* 0x0000001a1f69723e */ /* 0x000fe200000010ff */
[----:B------:R2:W-:Y:S01]  /*7ba0*/  STSM.16.M88.4 [R99+0x2000], R52 ;  /* 0x0020003463007844 */ /* 0x0005e20000000200 */
[----:B------:R-:W-:Y:S02]  /*7bb0*/  F2FP.BF16.F32.PACK_AB R106, R29, R28 ;  /* 0x0000001c1d6a723e */ /* 0x000fe400000010ff */
[----:B------:R-:W-:Y:S05]  /*7bc0*/  F2FP.BF16.F32.PACK_AB R107, R35, R30 ;  /* 0x0000001e236b723e */ /* 0x000fea00000010ff */
[----:B------:R2:W-:Y:S01]  /*7bd0*/  STSM.16.M88.4 [R100+0x2000], R104 ;  /* 0x0020006864007844 */ /* 0x0005e20000000200 */
[----:B------:R-:W-:Y:S01]  /*7be0*/  @!PT LDS RZ, [RZ] ;  /* 0x00000000fffff984 */ /* 0x000fe20000000800 */
[----:B------:R-:W-:Y:S01]  /*7bf0*/  @!PT LDS RZ, [RZ] ;  /* 0x00000000fffff984 */ /* 0x000fe20000000800 */
[----:B------:R-:W-:Y:S01]  /*7c00*/  @!PT LDS RZ, [RZ] ;  /* 0x00000000fffff984 */ /* 0x000fe20000000800 */
[----:B------:R-:W-:Y:S01]  /*7c10*/  @!PT LDS RZ, [RZ] ;  /* 0x00000000fffff984 */ /* 0x000fe20000000800 */
[----:B------:R1:W-:Y:S07]  /*7c20*/  MEMBAR.ALL.CTA ;  /* 0x0000000000007992 */ /* 0x0003ee0000008000 */
[----:B-1----:R-:W1:Y:S02]  /*7c30*/  FENCE.VIEW.ASYNC.S ;  /* 0x00000000000073c6 */ /* 0x002e640000000000 */
[----:B-1----:R-:W-:Y:S06]  /*7c40*/  BAR.SYNC.DEFER_BLOCKING 0x1, 0x80 ;  /* 0x0042000000007b1d */ /* 0x002fec0000010000 */
[----:B------:R-:W-:Y:S05]  /*7c50*/  @P0 BRA `(.L_x_121) ;  /* 0x0000000000280947 */ /* 0x000fea0003800000 */
[----:B------:R-:W1:Y:S01]  /*7c60*/  LDCU.64 UR6, c[0x0][0x348] ;  /* 0x00006900ff0677ac */ /* 0x000e620008000a00 */
[----:B------:R-:W-:Y:S02]  /*7c70*/  UIADD3 UR9, UPT, UPT, UR49, 0x40, URZ ;  /* 0x0000004031097890 */ /* 0x000fe4000fffe0ff */
[----:B------:R-:W-:Y:S01]  /*7c80*/  UIADD3 UR8, UPT, UPT, UR44, 0x2400, URZ ;  /* 0x000024002c087890 */ /* 0x000fe2000fffe0ff */
[----:B------:R-:W-:Y:S01]  /*7c90*/  UMOV UR10, UR50 ;  /* 0x00000032000a7c82 */ /* 0x000fe20008000000 */
[----:B------:R-:W-:Y:S01]  /*7ca0*/  UMOV UR11, UR36 ;  /* 0x00000024000b7c82 */ /* 0x000fe20008000000 */
[----:B-1----:R-:W-:Y:S04]  /*7cb0*/  UIADD3 UR4, UP0, UPT, UR6, 0x680, URZ ;  /* 0x0000068006047890 */ /* 0x002fe8000ff1e0ff */
[----:B------:R-:W-:Y:S09]  /*7cc0*/  UIADD3.X UR5, UPT, UPT, URZ, UR7, URZ, UP0, !UPT ;  /* 0x00000007ff057290 */ /* 0x000ff200087fe4ff */
[----:B------:R1:W-:Y:S01]  /*7cd0*/  UTMASTG.3D [UR8], [UR4] ;  /* 0x00000008040073b5 */ /* 0x0003e20008010000 */
[----:B------:R0:W-:Y:S01]  /*7ce0*/  UTMACMDFLUSH ;  /* 0x00000000000079b7 */ /* 0x0001e20000000000 */
[----:B-1----:R-:W-:Y:S04]  /*7cf0*/  DEPBAR.LE SB0, 0x1 ;  /* 0x000080400000791a */ /* 0x002fe80000000000 */
.L_x_121:
[----:B------:R-:W-:Y:S05]  /*7d00*/  BSYNC.RECONVERGENT B0 ;  /* 0x0000000000007941 */ /* 0x000fea0003800200 */
.L_x_120:
[----:B------:R-:W-:Y:S01]  /*7d10*/  BAR.SYNC.DEFER_BLOCKING 0x1, 0x80 ;  /* 0x0042000000007b1d */ /* 0x000fe20000010000 */
[----:B------:R-:W-:Y:S04]  /*7d20*/  UIADD3 UR4, UPT, UPT, UR46, 0x1, URZ ;  /* 0x000000012e047890 */ /* 0x000fe8000fffe0ff */
[----:B------:R-:W-:Y:S04]  /*7d30*/  UISETP.NE.AND UP0, UPT, UR4, 0x4, UPT ;  /* 0x000000040400788c */ /* 0x000fe8000bf05270 */
[----:B------:R-:W-:Y:S01]  /*7d40*/  USEL UR45, UR4, URZ, UP0 ;  /* 0x000000ff042d7287 */ /* 0x000fe20008000000 */
[----:B------:R1:W-:Y:S01]  /*7d50*/  @P6 SYNCS.ARRIVE.TRANS64.RED.A1T0 RZ, [R102+URZ], RZ ;  /* 0x000000ff66ff69a7 */ /* 0x0003e200081004ff */
[----:B------:R-:W-:Y:S01]  /*7d60*/  BSSY B1, `(.L_x_122) ;  /* 0x0000018000017945 */ /* 0x000fe20003800000 */
[----:B------:R-:W3:Y:S02]  /*7d70*/  @P6 SYNCS.PHASECHK.TRANS64.TRYWAIT P0, [R63+URZ+0x90], R108 ;  /* 0x0000906c3f0065a7 */ /* 0x000ee400080011ff */
[----:B---3--:R-:W-:Y:S01]  /*7d80*/  @P6 SEL R60, RZ, 0x1, !P0 ;  /* 0x00000001ff3c6807 */ /* 0x008fe20004000000 */
[----:B-1----:R-:W-:Y:S06]  /*7d90*/  @!P6 BRA `(.L_x_123) ;  /* 0x000000000050e947 */ /* 0x002fec0003800000 */
        /* <DEDUP_REMOVED lines=8> */
[----:B------:R-:W-:Y:S04]  /*7e20*/  SHF.L.U32 R4, R91, 0x1f, RZ ;  /* 0x0000001f5b047819 */ /* 0x000fe800000006ff */
[----:B------:R-:W1:Y:S02]  /*7e30*/  SYNCS.PHASECHK.TRANS64.TRYWAIT P0, [R63+URZ+0x90], R4 ;  /* 0x000090043f0075a7 */ /* 0x000e6400080011ff */
[----:B-1----:R-:W-:Y:S05]  /*7e40*/  @!P0 BRA `(.L_x_126) ;  /* 0x0000002400fc8947 */ /* 0x002fea0003800000 */
.L_x_125:
[----:B------:R-:W-:Y:S05]  /*7e50*/  BSYNC B0 ;  /* 0x0000000000007941 */ /* 0x000fea0003800000 */
.L_x_124:
[----:B------:R-:W-:Y:S02]  /*7e60*/  ISETP.NE.AND P0, PT, R61, RZ, PT ;  /* 0x000000ff3d00720c */ /* 0x000fe40003f05270 */
[----:B------:R-:W-:Y:S11]  /*7e70*/  IADD3 R46, PT, PT, R46, 0x1, RZ ;  /* 0x000000012e2e7810 */ /* 0x000ff60007ffe0ff */
[----:B-1----:R-:W-:Y:S01]  /*7e80*/  @P0 IMAD.IADD R4, R92, 0x1, R3 ;  /* 0x000000015c040824 */ /* 0x002fe200078e0203 */
[----:B------:R-:W-:Y:S05]  /*7e90*/  @P0 WARPSYNC.ALL ;  /* 0x0000000000000948 */ /* 0x000fea0003800000 */
[----:B------:R1:W3:Y:S04]  /*7ea0*/  @P0 LDSM.16.M88.4 R48, [R2+UR44+0x400] ;  /* 0x0004002c0230083b */ /* 0x0002e80008000200 */
[----:B------:R1:W4:Y:S04]  /*7eb0*/  @P0 LDSM.16.M88.4 R56, [R0+0x400] ;  /* 0x000400000038083b */ /* 0x0003280000000200 */
[----:B------:R1:W1:Y:S04]  /*7ec0*/  @P0 LDSM.16.M88.4 R64, [R3+0x400] ;  /* 0x000400000340083b */ /* 0x0002680000000200 */
[----:B------:R1:W1:Y:S02]  /*7ed0*/  @P0 LDSM.16.M88.4 R72, [R4+0x400] ;  /* 0x000400000448083b */ /* 0x0002640000000200 */
.L_x_123:
[----:B------:R-:W-:Y:S05]  /*7ee0*/  BSYNC B1 ;  /* 0x0000000000017941 */ /* 0x000fea0003800000 */
.L_x_122:
[----:B-1----:R-:W-:Y:S05]  /*7ef0*/  VIADD R3, R39, 0x80 ;  /* 0x0000008027037836 */ /* 0x002fea0000000000 */
[----:B------:R-:W-:Y:S04]  /*7f00*/  SHF.R.U32.HI R3, RZ, 0x15, R3 ;  /* 0x00000015ff037819 */ /* 0x000fe80000011603 */
[----:B------:R-:W-:Y:S11]  /*7f10*/  LOP3.LUT P0, RZ, R3, 0x3, R82, 0x48, !PT ;  /* 0x0000000303ff7812 */ /* 0x000ff60007804852 */
[----:B------:R-:W-:Y:S02]  /*7f20*/  @!UPT UIADD3 URZ, UPT, UPT, URZ, URZ, URZ ;  /* 0x000000fffffff290 */ /* 0x000fe4000fffe0ff */
[----:B------:R-:W-:Y:S05]  /*7f30*/  @!P0 BRA `(.L_x_127) ;  /* 0x0000000000408947 */ /* 0x000fea0003800000 */
[----:B------:R-:W1:Y:S01]  /*7f40*/  LDCU.64 UR8, c[0x4][0x70] ;  /* 0x01000e00ff0877ac */ /* 0x000e620008000a00 */
[----:B------:R-:W-:Y:S01]  /*7f50*/  MOV R3, 0x0 ;  /* 0x0000000000037802 */ /* 0x000fe20000000f00 */
[----:B------:R-:W-:Y:S02]  /*7f60*/  HFMA2 R12, -RZ, RZ, 0, 5.9604644775390625e-08 ;  /* 0x00000001ff0c7431 */ /* 0x000fe400000001ff */
[----:B------:R-:W-:Y:S02]  /*7f70*/  IMAD.MOV.U32 R8, RZ, RZ, 0x192 ;  /* 0x00000192ff087424 */ /* 0x000fe400078e00ff */
[----:B------:R-:W-:Y:S01]  /*7f80*/  IMAD.MOV.U32 R13, RZ, RZ, RZ ;  /* 0x000000ffff0d7224 */ /* 0x000fe200078e00ff */
[----:B------:R-:W5:Y:S01]  /*7f90*/  LDCU.64 UR6, c[0x4][0x78] ;  /* 0x01000f00ff0677ac */ /* 0x000f620008000a00 */
[----:B------:R-:W2:Y:S01]  /*7fa0*/  LDC.64 R2, c[0x4][R3] ;  /* 0x0100000003027b82 */ /* 0x000ea20000000a00 */
[----:B------:R-:W3:Y:S01]  /*7fb0*/  LDCU.64 UR4, c[0x4][0x10] ;  /* 0x01000200ff0477ac */ /* 0x000ee20008000a00 */
[----:B-1----:R-:W-:Y:S01]  /*7fc0*/  MOV R5, UR9 ;  /* 0x0000000900057c02 */ /* 0x002fe20008000f00 */
[----:B------:R-:W-:Y:S01]  /*7fd0*/  IMAD.U32 R4, RZ, RZ, UR8 ;  /* 0x00000008ff047e24 */ /* 0x000fe2000f8e00ff */
[----:B-----5:R-:W-:Y:S01]  /*7fe0*/  MOV R7, UR7 ;  /* 0x0000000700077c02 */ /* 0x020fe20008000f00 */
[----:B------:R-:W-:Y:S01]  /*7ff0*/  IMAD.U32 R6, RZ, RZ, UR6 ;  /* 0x00000006ff067e24 */ /* 0x000fe2000f8e00ff */
[----:B---3--:R-:W-:Y:S01]  /*8000*/  MOV R11, UR5 ;  /* 0x00000005000b7c02 */ /* 0x008fe20008000f00 */
[----:B------:R-:W-:Y:S02]  /*8010*/  IMAD.U32 R10, RZ, RZ, UR4 ;  /* 0x00000004ff0a7e24 */ /* 0x000fe4000f8e00ff */
[----:B------:R-:W-:Y:S07]  /*8020*/  LEPC R20, `(.L_x_127) ;  /* 0x000000001014794e */ /* 0x000fee0000000000 */
[----:B--2-4-:R-:W-:Y:S05]  /*8030*/  CALL.ABS.NOINC R2 ;  /* 0x0000000002007343 */ /* 0x014fea0003c00000 */
.L_x_127:
[C---:B---3--:R-:W-:Y:S01]  /*8040*/  SHF.L.U32 R40, R48.reuse, 0x10, RZ ;  /* 0x0000001030287819 */ /* 0x048fe200000006ff */
[----:B------:R-:W-:Y:S05]  /*8050*/  WARPSYNC.ALL ;  /* 0x0000000000007948 */ /* 0x000fea0003800000 */
[----:B------:R-:W-:Y:S01]  /*8060*/  R2UR UR4, R39 ;  /* 0x00000000270472ca */ /* 0x000fe200000e0000 */
[----:B------:R-:W-:Y:S01]  /*8070*/  BSSY.RECONVERGENT B0, `(.L_x_128) ;  /* 0x000008f000007945 */ /* 0x000fe20003800200 */
[----:B------:R-:W-:Y:S02]  /*8080*/  LOP3.LUT R43, R48, 0xffff0000, RZ, 0xc0, !PT ;  /* 0xffff0000302b7812 */ /* 0x000fe400078ec0ff */
[----:B------:R-:W-:Y:S02]  /*8090*/  SHF.L.U32 R42, R49, 0x10, RZ ;  /* 0x00000010312a7819 */ /* 0x000fe400000006ff */
[C---:B------:R-:W-:Y:S02]  /*80a0*/  SHF.L.U32 R45, R51.reuse, 0x10, RZ ;  /* 0x00000010332d7819 */ /* 0x040fe400000006ff */
[----:B------:R-:W-:Y:S02]  /*80b0*/  LOP3.LUT R44, R51, 0xffff0000, RZ, 0xc0, !PT ;  /* 0xffff0000332c7812 */ /* 0x000fe400078ec0ff */
[----:B------:R-:W-:Y:S02]  /*80c0*/  ISETP.NE.AND P6, PT, R95, RZ, PT ;  /* 0x000000ff5f00720c */ /* 0x000fe40003fc5270 */
[----:B------:R-:W-:Y:S01]  /*80d0*/  ISETP.NE.AND P0, PT, R94, RZ, PT ;  /* 0x000000ff5e00720c */ /* 0x000fe20003f05270 */
[----:B------:R-:W1:Y:S01]  /*80e0*/  LDTM.16dp256bit.x8 R4, tmem[UR4+0x80] ;  /* 0x00008004000479ee */ /* 0x000e6200081a0000 */
[----:B------:R-:W-:Y:S02]  /*80f0*/  MOV R63, UR45 ;  /* 0x0000002d003f7c02 */ /* 0x000fe40008000f00 */
[----:B------:R-:W-:Y:S07]  /*8100*/  LEA R108, R46, UR44, 0x3 ;  /* 0x0000002c2e6c7c11 */ /* 0x000fee000f8e18ff */
[----:B------:R-:W-:Y:S04]  /*8110*/  @P6 LEA R63, R63, UR44, 0x3 ;  /* 0x0000002c3f3f6c11 */ /* 0x000fe8000f8e18ff */
[----:B------:R-:W-:Y:S02]  /*8120*/  @P6 IADD3 R102, PT, PT, R63, 0xb0, RZ ;  /* 0x000000b03f666810 */ /* 0x000fe40007ffe0ff */
[----:B------:R-:W-:Y:S02]  /*8130*/  @P6 SHF.L.U32 R63, R91, 0x1f, RZ ;  /* 0x0000001f5b3f6819 */ /* 0x000fe400000006ff */
[----:B------:R-:W-:Y:S01]  /*8140*/  @P6 PRMT R102, R101, 0x654, R102 ;  /* 0x0000065465666816 */ /* 0x000fe20000000066 */
[C---:B-1----:R-:W-:Y:S01]  /*8150*/  FMUL R0, R38.reuse, R4 ;  /* 0x0000000426007220 */ /* 0x042fe20000400000 */
[C---:B------:R-:W-:Y:S01]  /*8160*/  FMUL R2, R38.reuse, R5 ;  /* 0x0000000526027220 */ /* 0x040fe20000400000 */
[C---:B------:R-:W-:Y:S01]  /*8170*/  FMUL R3, R38.reuse, R6 ;  /* 0x0000000626037220 */ /* 0x040fe20000400000 */
        /* <DEDUP_REMOVED lines=8> */
[----:B--2---:R-:W-:Y:S01]  /*8200*/  F2FP.BF16.F32.PACK_AB R68, R2, R0 ;  /* 0x000000000244723e */ /* 0x004fe200000010ff */
[----:B------:R-:W-:Y:S01]  /*8210*/  FMUL R5, R38, R9 ;  /* 0x0000000926057220 */ /* 0x000fe20000400000 */
[C---:B------:R-:W-:Y:S01]  /*8220*/  FFMA R7, R41.reuse, R40, R7 ;  /* 0x0000002829077223 */ /* 0x040fe20000000007 */
[----:B----4-:R-:W-:Y:S01]  /*8230*/  SHF.L.U32 R40, R56, 0x10, RZ ;  /* 0x0000001038287819 */ /* 0x010fe200000006ff */
[C---:B------:R-:W-:Y:S01]  /*8240*/  FMUL R6, R38.reuse, R10 ;  /* 0x0000000a26067220 */ /* 0x040fe20000400000 */
[C---:B------:R-:W-:Y:S01]  /*8250*/  FMUL R11, R38.reuse, R11 ;  /* 0x0000000b260b7220 */ /* 0x040fe20000400000 */
[----:B------:R-:W-:Y:S01]  /*8260*/  FFMA R4, R41, R43, R4 ;  /* 0x0000002b29047223 */ /* 0x000fe20000000004 */
[----:B------:R-:W-:Y:S01]  /*8270*/  SHF.L.U32 R43, R57, 0x10, RZ ;  /* 0x00000010392b7819 */ /* 0x000fe200000006ff */
[----:B------:R-:W-:Y:S01]  /*8280*/  FMUL R8, R38, R12 ;  /* 0x0000000c26087220 */ /* 0x000fe20000400000 */
[----:B------:R-:W-:Y:S01]  /*8290*/  F2FP.BF16.F32.PACK_AB R69, R7, R3 ;  /* 0x000000030745723e */ /* 0x000fe200000010ff */
[C---:B------:R-:W-:Y:S01]  /*82a0*/  FFMA R5, R41.reuse, R42, R5 ;  /* 0x0000002a29057223 */ /* 0x040fe20000000005 */
[----:B------:R-:W-:Y:S01]  /*82b0*/  LOP3.LUT R42, R56, 0xffff0000, RZ, 0xc0, !PT ;  /* 0xffff0000382a7812 */ /* 0x000fe200078ec0ff */
[----:B------:R-:W-:Y:S01]  /*82c0*/  FFMA R6, R41, R45, R6 ;  /* 0x0000002d29067223 */ /* 0x000fe20000000006 */
[----:B------:R-:W-:Y:S01]  /*82d0*/  SHF.L.U32 R45, R65, 0x10, RZ ;  /* 0x00000010412d7819 */ /* 0x000fe200000006ff */
[----:B------:R-:W-:Y:S01]  /*82e0*/  FFMA R11, R41, R44, R11 ;  /* 0x0000002c290b7223 */ /* 0x000fe2000000000b */
[----:B------:R-:W-:Y:S01]  /*82f0*/  F2FP.BF16.F32.PACK_AB R70, R5, R4 ;  /* 0x000000040546723e */ /* 0x000fe200000010ff */
[----:B------:R-:W-:Y:S01]  /*8300*/  FFMA R8, R41, R40, R8 ;  /* 0x0000002829087223 */ /* 0x000fe20000000008 */
[----:B------:R-:W-:Y:S01]  /*8310*/  LOP3.LUT R40, R57, 0xffff0000, RZ, 0xc0, !PT ;  /* 0xffff000039287812 */ /* 0x000fe200078ec0ff */
[C---:B------:R-:W-:Y:S01]  /*8320*/  FMUL R9, R38.reuse, R13 ;  /* 0x0000000d26097220 */ /* 0x040fe20000400000 */
[----:B------:R-:W-:Y:S01]  /*8330*/  F2FP.BF16.F32.PACK_AB R71, R11, R6 ;  /* 0x000000060b47723e */ /* 0x000fe200000010ff */
[C---:B------:R-:W-:Y:S01]  /*8340*/  FMUL R10, R38.reuse, R14 ;  /* 0x0000000e260a7220 */ /* 0x040fe20000400000 */
[----:B------:R-:W-:Y:S01]  /*8350*/  LOP3.LUT R44, R75, 0xffff0000, RZ, 0xc0, !PT ;  /* 0xffff00004b2c7812 */ /* 0x000fe200078ec0ff */
[----:B------:R-:W-:Y:S01]  /*8360*/  FMUL R15, R38, R15 ;  /* 0x0000000f260f7220 */ /* 0x000fe20000400000 */
        /* <DEDUP_REMOVED lines=8> */
[----:B------:R-:W-:Y:S01]  /*83f0*/  FMUL R13, R38, R17 ;  /* 0x00000011260d7220 */ /* 0x000fe20000400000 */
[----:B------:R-:W-:Y:S01]  /*8400*/  F2FP.BF16.F32.PACK_AB R53, R15, R10 ;  /* 0x0000000a0f35723e */ /* 0x000fe200000010ff */
[C---:B------:R-:W-:Y:S01]  /*8410*/  FFMA R12, R41.reuse, R42, R12 ;  /* 0x0000002a290c7223 */ /* 0x040fe2000000000c */
[----:B------:R-:W-:Y:S01]  /*8420*/  LOP3.LUT R42, R64, 0xffff0000, RZ, 0xc0, !PT ;  /* 0xffff0000402a7812 */ /* 0x000fe200078ec0ff */
[C---:B------:R-:W-:Y:S01]  /*8430*/  FMUL R14, R38.reuse, R18 ;  /* 0x00000012260e7220 */ /* 0x040fe20000400000 */
[----:B------:R-:W-:Y:S01]  /*8440*/  FFMA R13, R41, R40, R13 ;  /* 0x00000028290d7223 */ /* 0x000fe2000000000d */
[----:B------:R-:W-:Y:S01]  /*8450*/  LOP3.LUT R40, R59, 0xffff0000, RZ, 0xc0, !PT ;  /* 0xffff00003b287812 */ /* 0x000fe200078ec0ff */
[----:B------:R-:W-:Y:S01]  /*8460*/  FMUL R19, R38, R19 ;  /* 0x0000001326137220 */ /* 0x000fe20000400000 */
[----:B------:R-:W-:Y:S01]  /*8470*/  FFMA R14, R41, R43, R14 ;  /* 0x0000002b290e7223 */ /* 0x000fe2000000000e */
[----:B------:R-:W-:Y:S01]  /*8480*/  SHF.L.U32 R43, R64, 0x10, RZ ;  /* 0x00000010402b7819 */ /* 0x000fe200000006ff */
[C---:B------:R-:W-:Y:S01]  /*8490*/  FMUL R16, R38.reuse, R20 ;  /* 0x0000001426107220 */ /* 0x040fe20000400000 */
[----:B------:R-:W-:Y:S01]  /*84a0*/  F2FP.BF16.F32.PACK_AB R54, R13, R12 ;  /* 0x0000000c0d36723e */ /* 0x000fe200000010ff */
[----:B------:R1:W-:Y:S01]  /*84b0*/  STSM.16.M88.4 [R97+0x4400], R68 ;  /* 0x0044004461007844 */ /* 0x0003e20000000200 */
        /* <DEDUP_REMOVED lines=24> */
[----:B------:R2:W-:Y:S01]  /*8640*/  STSM.16.M88.4 [R96+0x4400], R52 ;  /* 0x0044003460007844 */ /* 0x0005e20000000200 */
[----:B------:R-:W-:Y:S01]  /*8650*/  FFMA R27, R41, R42, R27 ;  /* 0x0000002a291b7223 */ /* 0x000fe2000000001b */
[----:B------:R-:W-:Y:S01]  /*8660*/  LOP3.LUT R42, R72, 0xffff0000, RZ, 0xc0, !PT ;  /* 0xffff0000482a7812 */ /* 0x000fe200078ec0ff */
[C---:B------:R-:W-:Y:S01]  /*8670*/  FMUL R24, R38.reuse, R28 ;  /* 0x0000001c26187220 */ /* 0x040fe20000400000 */
[C---:B------:R-:W-:Y:S01]  /*8680*/  FMUL R25, R38.reuse, R29 ;  /* 0x0000001d26197220 */ /* 0x040fe20000400000 */
[C---:B------:R-:W-:Y:S01]  /*8690*/  FMUL R26, R38.reuse, R30 ;  /* 0x0000001e261a7220 */ /* 0x040fe20000400000 */
[----:B-1----:R-:W-:Y:S01]  /*86a0*/  F2FP.BF16.F32.PACK_AB R68, R17, R16 ;  /* 0x000000101144723e */ /* 0x002fe200000010ff */
[C---:B------:R-:W-:Y:S01]  /*86b0*/  FFMA R24, R41.reuse, R40, R24 ;  /* 0x0000002829187223 */ /* 0x040fe20000000018 */
[C---:B------:R-:W-:Y:S01]  /*86c0*/  FFMA R25, R41.reuse, R42, R25 ;  /* 0x0000002a29197223 */ /* 0x040fe20000000019 */
[----:B------:R-:W-:Y:S01]  /*86d0*/  FFMA R26, R41, R43, R26 ;  /* 0x0000002b291a7223 */ /* 0x000fe2000000001a */
[----:B------:R-:W-:Y:S01]  /*86e0*/  LOP3.LUT R40, R73, 0xffff0000, RZ, 0xc0, !PT ;  /* 0xffff000049287812 */ /* 0x000fe200078ec0ff */
        /* <DEDUP_REMOVED lines=39> */
.L_x_129:
[----:B------:R-:W-:Y:S05]  /*8960*/  BSYNC.RECONVERGENT B0 ;  /* 0x0000000000007941 */ /* 0x000fea0003800200 */
.L_x_128:
        /* <DEDUP_REMOVED lines=20> */
.L_x_133:
[----:B------:R-:W-:Y:S05]  /*8ab0*/  BSYNC B0 ;  /* 0x0000000000007941 */ /* 0x000fea0003800000 */
.L_x_132:
[----:B------:R-:W-:Y:S11]  /*8ac0*/  ISETP.NE.AND P0, PT, R61, RZ, PT ;  /* 0x000000ff3d00720c */ /* 0x000ff60003f05270 */
[----:B------:R-:W-:Y:S02]  /*8ad0*/  @!UPT UIADD3 URZ, UPT, UPT, URZ, URZ, URZ ;  /* 0x000000fffffff290 */ /* 0x000fe4000fffe0ff */
[----:B------:R-:W-:Y:S01]  /*8ae0*/  @P0 IADD3 R2, PT, PT, R92, R5, RZ ;  /* 0x000000055c020210 */ /* 0x000fe20007ffe0ff */
[----:B------:R-:W-:Y:S05]  /*8af0*/  @P0 WARPSYNC.ALL ;  /* 0x0000000000000948 */ /* 0x000fea0003800000 */
[----:B------:R3:W4:Y:S04]  /*8b00*/  @P0 LDSM.16.M88.4 R48, [R46+UR44+0x400] ;  /* 0x0004002c2e30083b */ /* 0x0007280008000200 */
[----:B------:R3:W1:Y:S04]  /*8b10*/  @P0 LDSM.16.M88.4 R56, [R0+0x400] ;  /* 0x000400000038083b */ /* 0x0006680000000200 */
[----:B------:R3:W1:Y:S04]  /*8b20*/  @P0 LDSM.16.M88.4 R64, [R5+0x400] ;  /* 0x000400000540083b */ /* 0x0006680000000200 */
[----:B------:R3:W1:Y:S02]  /*8b30*/  @P0 LDSM.16.M88.4 R72, [R2+0x400] ;  /* 0x000400000248083b */ /* 0x0006640000000200 */
.L_x_131:
[----:B------:R-:W-:Y:S05]  /*8b40*/  BSYNC B1 ;  /* 0x0000000000017941 */ /* 0x000fea0003800000 */
.L_x_130:
        /* <DEDUP_REMOVED lines=11> */
[----:B---3--:R-:W3:Y:S01]  /*8c00*/  LDC.64 R2, c[0x4][R3] ;  /* 0x0100000003027b82 */ /* 0x008ee20000000a00 */
[----:B------:R-:W2:Y:S01]  /*8c10*/  LDCU.64 UR4, c[0x4][0x10] ;  /* 0x01000200ff0477ac */ /* 0x000ea20008000a00 */
[----:B-1----:R-:W-:Y:S01]  /*8c20*/  MOV R5, UR9 ;  /* 0x0000000900057c02 */ /* 0x002fe20008000f00 */
[----:B------:R-:W-:Y:S01]  /*8c30*/  IMAD.U32 R4, RZ, RZ, UR8 ;  /* 0x00000008ff047e24 */ /* 0x000fe2000f8e00ff */
[----:B-----5:R-:W-:Y:S01]  /*8c40*/  MOV R7, UR7 ;  /* 0x0000000700077c02 */ /* 0x020fe20008000f00 */
[----:B------:R-:W-:Y:S01]  /*8c50*/  IMAD.U32 R6, RZ, RZ, UR6 ;  /* 0x00000006ff067e24 */ /* 0x000fe2000f8e00ff */
[----:B--2---:R-:W-:Y:S01]  /*8c60*/  MOV R11, UR5 ;  /* 0x00000005000b7c02 */ /* 0x004fe20008000f00 */
[----:B------:R-:W-:Y:S02]  /*8c70*/  IMAD.U32 R10, RZ, RZ, UR4 ;  /* 0x00000004ff0a7e24 */ /* 0x000fe4000f8e00ff */
[----:B------:R-:W-:Y:S07]  /*8c80*/  LEPC R20, `(.L_x_135) ;  /* 0x000000001014794e */ /* 0x000fee0000000000 */
[----:B---34-:R-:W-:Y:S05]  /*8c90*/  CALL.ABS.NOINC R2 ;  /* 0x0000000002007343 */ /* 0x018fea0003c00000 */
.L_x_135:
[----:B------:R-:W-:Y:S01]  /*8ca0*/  ISETP.NE.AND P0, PT, R94, RZ, PT ;  /* 0x000000ff5e00720c */ /* 0x000fe20003f05270 */
[----:B------:R-:W-:Y:S05]  /*8cb0*/  WARPSYNC.ALL ;  /* 0x0000000000007948 */ /* 0x000fea0003800000 */
[----:B------:R-:W-:Y:S01]  /*8cc0*/  R2UR UR4, R39 ;  /* 0x00000000270472ca */ /* 0x000fe200000e0000 */
[----:B------:R-:W1:Y:S01]  /*8cd0*/  S2UR UR6, SR_CgaCtaId ;  /* 0x00000000000679c3 */ /* 0x000e620000008800 */
[C---:B----4-:R-:W-:Y:S01]  /*8ce0*/  SHF.L.U32 R40, R48.reuse, 0x10, RZ ;  /* 0x0000001030287819 */ /* 0x050fe200000006ff */
[----:B------:R-:W-:Y:S01]  /*8cf0*/  BSSY.RECONVERGENT B0, `(.L_x_136) ;  /* 0x000008c000007945 */ /* 0x000fe20003800200 */
[----:B------:R-:W-:Y:S02]  /*8d00*/  LOP3.LUT R42, R48, 0xffff0000, RZ, 0xc0, !PT ;  /* 0xffff0000302a7812 */ /* 0x000fe400078ec0ff */
[C---:B------:R-:W-:Y:S02]  /*8d10*/  SHF.L.U32 R43, R49.reuse, 0x10, RZ ;  /* 0x00000010312b7819 */ /* 0x040fe400000006ff */
[----:B------:R-:W-:Y:S02]  /*8d20*/  LOP3.LUT R44, R49, 0xffff0000, RZ, 0xc0, !PT ;  /* 0xffff0000312c7812 */ /* 0x000fe400078ec0ff */
[C---:B------:R-:W-:Y:S02]  /*8d30*/  SHF.L.U32 R45, R50.reuse, 0x10, RZ ;  /* 0x00000010322d7819 */ /* 0x040fe400000006ff */
[----:B---3--:R-:W-:Y:S01]  /*8d40*/  LOP3.LUT R46, R50, 0xffff0000, RZ, 0xc0, !PT ;  /* 0xffff0000322e7812 */ /* 0x008fe200078ec0ff */
[----:B------:R-:W3:Y:S01]  /*8d50*/  LDTM.16dp256bit.x8 R4, tmem[UR4+0xc0] ;  /* 0x0000c004000479ee */ /* 0x000ee200081a0000 */
[C---:B------:R-:W-:Y:S01]  /*8d60*/  SHF.L.U32 R47, R51.reuse, 0x10, RZ ;  /* 0x00000010332f7819 */ /* 0x040fe200000006ff */
[----:B------:R-:W-:Y:S01]  /*8d70*/  NOP ;  /* 0x0000000000007918 */ /* 0x000fe20000000000 */
[----:B------:R-:W-:Y:S02]  /*8d80*/  LOP3.LUT R49, R51, 0xffff0000, RZ, 0xc0, !PT ;  /* 0xffff000033317812 */ /* 0x000fe400078ec0ff */
[----:B------:R-:W-:Y:S02]  /*8d90*/  R2UR UR5, R98 ;  /* 0x00000000620572ca */ /* 0x000fe400000e0000 */
[C---:B------:R-:W-:Y:S02]  /*8da0*/  SHF.L.U32 R48, R56.reuse, 0x10, RZ ;  /* 0x0000001038307819 */ /* 0x040fe400000006ff */
[----:B------:R-:W-:Y:S02]  /*8db0*/  LOP3.LUT R51, R56, 0xffff0000, RZ, 0xc0, !PT ;  /* 0xffff000038337812 */ /* 0x000fe400078ec0ff */
[C---:B------:R-:W-:Y:S02]  /*8dc0*/  SHF.L.U32 R50, R57.reuse, 0x10, RZ ;  /* 0x0000001039327819 */ /* 0x040fe400000006ff */
[----:B--2---:R-:W-:Y:S02]  /*8dd0*/  LOP3.LUT R52, R57, 0xffff0000, RZ, 0xc0, !PT ;  /* 0xffff000039347812 */ /* 0x004fe400078ec0ff */
[C---:B------:R-:W-:Y:S02]  /*8de0*/  SHF.L.U32 R53, R58.reuse, 0x10, RZ ;  /* 0x000000103a357819 */ /* 0x040fe400000006ff */
[----:B------:R-:W-:Y:S01]  /*8df0*/  LOP3.LUT R54, R58, 0xffff0000, RZ, 0xc0, !PT ;  /* 0xffff00003a367812 */ /* 0x000fe200078ec0ff */
[----:B------:R-:W-:Y:S01]  /*8e00*/  UIADD3 UR4, UPT, UPT, UR5, 0x120, URZ ;  /* 0x0000012005047890 */ /* 0x000fe2000fffe0ff */
[C---:B------:R-:W-:Y:S02]  /*8e10*/  SHF.L.U32 R55, R59.reuse, 0x10, RZ ;  /* 0x000000103b377819 */ /* 0x040fe400000006ff */
[----:B------:R-:W-:Y:S02]  /*8e20*/  LOP3.LUT R56, R59, 0xffff0000, RZ, 0xc0, !PT ;  /* 0xffff00003b387812 */ /* 0x000fe400078ec0ff */
[----:B------:R-:W-:Y:S01]  /*8e30*/  SHF.L.U32 R57, R64, 0x10, RZ ;  /* 0x0000001040397819 */ /* 0x000fe200000006ff */
[----:B-1----:R-:W-:Y:S01]  /*8e40*/  UPRMT UR4, UR6, 0x654, UR4 ;  /* 0x0000065406047896 */ /* 0x002fe20008000004 */
[C---:B---3--:R-:W-:Y:S01]  /*8e50*/  FMUL R4, R38.reuse, R4 ;  /* 0x0000000426047220 */ /* 0x048fe20000400000 */
[C---:B------:R-:W-:Y:S01]  /*8e60*/  FMUL R5, R38.reuse, R5 ;  /* 0x0000000526057220 */ /* 0x040fe20000400000 */
[----:B------:R-:W-:Y:S01]  /*8e70*/  FMUL R6, R38, R6 ;  /* 0x0000000626067220 */ /* 0x000fe20000400000 */
[----:B------:R-:W-:Y:S01]  /*8e80*/  LOP3.LUT R58, R64, 0xffff0000, RZ, 0xc0, !PT ;  /* 0xffff0000403a7812 */ /* 0x000fe200078ec0ff */
[C---:B------:R-:W-:Y:S01]  /*8e90*/  FFMA R4, R41.reuse, R40, R4 ;  /* 0x0000002829047223 */ /* 0x040fe20000000004 */
[----:B------:R-:W-:Y:S01]  /*8ea0*/  FFMA R5, R41, R42, R5 ;  /* 0x0000002a29057223 */ /* 0x000fe20000000005 */
[----:B------:R-:W-:Y:S01]  /*8eb0*/  SHF.L.U32 R59, R65, 0x10, RZ ;  /* 0x00000010413b7819 */ /* 0x000fe200000006ff */
[----:B------:R-:W-:Y:S01]  /*8ec0*/  FFMA R6, R41, R43, R6 ;  /* 0x0000002b29067223 */ /* 0x000fe20000000006 */
[----:B------:R-:W-:Y:S01]  /*8ed0*/  SYNCS.ARRIVE.TRANS64.RED.A1T0 RZ, [UR4], RZ ;  /* 0x000000ffffff79a7 */ /* 0x000fe20008100404 */
[C---:B------:R-:W-:Y:S01]  /*8ee0*/  FMUL R7, R38.reuse, R7 ;  /* 0x0000000726077220 */ /* 0x040fe20000400000 */
[----:B------:R-:W-:Y:S01]  /*8ef0*/  LOP3.LUT R60, R65, 0xffff0000, RZ, 0xc0, !PT ;  /* 0xffff0000413c7812 */ /* 0x000fe200078ec0ff */
[C---:B------:R-:W-:Y:S01]  /*8f00*/  FMUL R8, R38.reuse, R8 ;  /* 0x0000000826087220 */ /* 0x040fe20000400000 */
[----:B------:R-:W-:Y:S01]  /*8f10*/  F2FP.BF16.F32.PACK_AB R104, R5, R4 ;  /* 0x000000040568723e */ /* 0x000fe200000010ff */
[C---:B------:R-:W-:Y:S01]  /*8f20*/  FFMA R7, R41.reuse, R44, R7 ;  /* 0x0000002c29077223 */ /* 0x040fe20000000007 */
[----:B------:R-:W-:Y:S01]  /*8f30*/  FMUL R9, R38, R9 ;  /* 0x0000000926097220 */ /* 0x000fe20000400000 */
[----:B------:R-:W-:Y:S01]  /*8f40*/  FFMA R8, R41, R45, R8 ;  /* 0x0000002d29087223 */ /* 0x000fe20000000008 */
[----:B------:R-:W-:Y:S01]  /*8f50*/  SHF.L.U32 R61, R66, 0x10, RZ ;  /* 0x00000010423d7819 */ /* 0x000fe200000006ff */
[C---:B------:R-:W-:Y:S01]  /*8f60*/  FMUL R0, R38.reuse, R10 ;  /* 0x0000000a26007220 */ /* 0x040fe20000400000 */
[----:B------:R-:W-:Y:S01]  /*8f70*/  F2FP.BF16.F32.PACK_AB R105, R7, R6 ;  /* 0x000000060769723e */ /* 0x000fe200000010ff */
[C---:B------:R-:W-:Y:S01]  /*8f80*/  FFMA R9, R41.reuse, R46, R9 ;  /* 0x0000002e29097223 */ /* 0x040fe20000000009 */
[----:B------:R-:W-:Y:S01]  /*8f90*/  FMUL R2, R38, R11 ;  /* 0x0000000b26027220 */ /* 0x000fe20000400000 */
[----:B------:R-:W-:Y:S01]  /*8fa0*/  FFMA R0, R41, R47, R0 ;  /* 0x0000002f29007223 */ /* 0x000fe20000000000 */
[----:B------:R-:W-:Y:S01]  /*8fb0*/  LOP3.LUT R62, R66, 0xffff0000, RZ, 0xc0, !PT ;  /* 0xffff0000423e7812 */ /* 0x000fe200078ec0ff */
[C---:B------:R-:W-:Y:S01]  /*8fc0*/  FMUL R3, R38.reuse, R12 ;  /* 0x0000000c26037220 */ /* 0x040fe20000400000 */
[----:B------:R-:W-:Y:S01]  /*8fd0*/  F2FP.BF16.F32.PACK_AB R106, R9, R8 ;  /* 0x00000008096a723e */ /* 0x000fe200000010ff */
[C---:B------:R-:W-:Y:S01]  /*8fe0*/  FFMA R2, R41.reuse, R49, R2 ;  /* 0x0000003129027223 */ /* 0x040fe20000000002 */
[C---:B------:R-:W-:Y:S01]  /*8ff0*/  FMUL R10, R38.reuse, R13 ;  /* 0x0000000d260a7220 */ /* 0x040fe20000400000 */
[----:B------:R-:W-:Y:S01]  /*9000*/  FFMA R3, R41, R48, R3 ;  /* 0x0000003029037223 */ /* 0x000fe20000000003 */
[----:B------:R-:W-:Y:S01]  /*9010*/  SHF.L.U32 R63, R67, 0x10, RZ ;  /* 0x00000010433f7819 */ /* 0x000fe200000006ff */
[----:B------:R-:W-:Y:S01]  /*9020*/  FMUL R11, R38, R14 ;  /* 0x0000000e260b7220 */ /* 0x000fe20000400000 */
[----:B------:R-:W-:Y:S01]  /*9030*/  F2FP.BF16.F32.PACK_AB R107, R2, R0 ;  /* 0x00000000026b723e */ /* 0x000fe200000010ff */
[C---:B------:R-:W-:Y:S01]  /*9040*/  FFMA R10, R41.reuse, R51, R10 ;  /* 0x00000033290a7223 */ /* 0x040fe2000000000a */
[----:B------:R-:W-:Y:S01]  /*9050*/  FMUL R15, R38, R15 ;  /* 0x0000000f260f7220 */ /* 0x000fe20000400000 */
[----:B------:R-:W-:Y:S01]  /*9060*/  FFMA R11, R41, R50, R11 ;  /* 0x00000032290b7223 */ /* 0x000fe2000000000b */
[----:B------:R-:W-:Y:S01]  /*9070*/  LOP3.LUT R64, R67, 0xffff0000, RZ, 0xc0, !PT ;  /* 0xffff000043407812 */ /* 0x000fe200078ec0ff */
[----:B------:R1:W-:Y:S01]  /*9080*/  STSM.16.M88.4 [R97+0x6400], R104 ;  /* 0x0064006861007844 */ /* 0x0003e20000000200 */
[----:B------:R-:W-:Y:S01]  /*9090*/  F2FP.BF16.F32.PACK_AB R108, R10, R3 ;  /* 0x000000030a6c723e */ /* 0x000fe200000010ff */
[C---:B------:R-:W-:Y:S01]  /*90a0*/  FFMA R15, R41.reuse, R52, R15 ;  /* 0x00000034290f7223 */ /* 0x040fe2000000000f */
[C---:B------:R-:W-:Y:S01]  /*90b0*/  FMUL R12, R38.reuse, R16 ;  /* 0x00000010260c7220 */ /* 0x040fe20000400000 */
[C---:B------:R-:W-:Y:S01]  /*90c0*/  FMUL R13, R38.reuse, R17 ;  /* 0x00000011260d7220 */ /* 0x040fe20000400000 */
[----:B------:R-:W-:Y:S01]  /*90d0*/  FMUL R14, R38, R18 ;  /* 0x00000012260e7220 */ /* 0x000fe20000400000 */
[----:B------:R-:W-:Y:S01]  /*90e0*/  SHF.L.U32 R65, R72, 0x10, RZ ;  /* 0x0000001048417819 */ /* 0x000fe200000006ff */
[----:B------:R-:W-:Y:S01]  /*90f0*/  FFMA R12, R41, R53, R12 ;  /* 0x00000035290c7223 */ /* 0x000fe2000000000c */
[----:B------:R-:W-:Y:S01]  /*9100*/  F2FP.BF16.F32.PACK_AB R109, R15, R11 ;  /* 0x0000000b0f6d723e */ /* 0x000fe200000010ff */
[C---:B------:R-:W-:Y:S01]  /*9110*/  FFMA R13, R41.reuse, R54, R13 ;  /* 0x00000036290d7223 */ /* 0x040fe2000000000d */
[----:B------:R-:W-:Y:S01]  /*9120*/  FFMA R14, R41, R55, R14 ;  /* 0x00000037290e7223 */ /* 0x000fe2000000000e */
[----:B------:R-:W-:Y:S01]  /*9130*/  FMUL R19, R38, R19 ;  /* 0x0000001326137220 */ /* 0x000fe20000400000 */
[----:B------:R-:W-:Y:S01]  /*9140*/  LOP3.LUT R66, R72, 0xffff0000, RZ, 0xc0, !PT ;  /* 0xffff000048427812 */ /* 0x000fe200078ec0ff */
[C---:B------:R-:W-:Y:S01]  /*9150*/  FMUL R16, R38.reuse, R20 ;  /* 0x0000001426107220 */ /* 0x040fe20000400000 */
[----:B------:R-:W-:Y:S01]  /*9160*/  F2FP.BF16.F32.PACK_AB R110, R13, R12 ;  /* 0x0000000c0d6e723e */ /* 0x000fe200000010ff */
[C---:B------:R-:W-:Y:S01]  /*9170*/  FFMA R19, R41.reuse, R56, R19 ;  /* 0x0000003829137223 */ /* 0x040fe20000000013 */
[C---:B------:R-:W-:Y:S01]  /*9180*/  FMUL R17, R38.reuse, R21 ;  /* 0x0000001526117220 */ /* 0x040fe20000400000 */
[----:B------:R-:W-:Y:S01]  /*9190*/  FFMA R16, R41, R57, R16 ;  /* 0x0000003929107223 */ /* 0x000fe20000000010 */
[----:B------:R-:W-:Y:S01]  /*91a0*/  SHF.L.U32 R67, R73, 0x10, RZ ;  /* 0x0000001049437819 */ /* 0x000fe200000006ff */
[C---:B------:R-:W-:Y:S01]  /*91b0*/  FMUL R18, R38.reuse, R22 ;  /* 0x0000001626127220 */ /* 0x040fe20000400000 */
[----:B------:R-:W-:Y:S01]  /*91c0*/  F2FP.BF16.F32.PACK_AB R111, R19, R14 ;  /* 0x0000000e136f723e */ /* 0x000fe200000010ff */
[C---:B------:R-:W-:Y:S01]  /*91d0*/  FFMA R17, R41.reuse, R58, R17 ;  /* 0x0000003a29117223 */ /* 0x040fe20000000011 */
[C---:B------:R-:W-:Y:S01]  /*91e0*/  FMUL R23, R38.reuse, R23 ;  /* 0x0000001726177220 */ /* 0x040fe20000400000 */
        /* <DEDUP_REMOVED lines=12> */
[C---:B------:R-:W-:Y:S01]  /*92b0*/  FMUL R27, R38.reuse, R27 ;  /* 0x0000001b261b7220 */ /* 0x040fe20000400000 */
[C---:B------:R-:W-:Y:S01]  /*92c0*/  FMUL R24, R38.reuse, R28 ;  /* 0x0000001c26187220 */ /* 0x040fe20000400000 */
[C---:B------:R-:W-:Y:S01]  /*92d0*/  FMUL R25, R38.reuse, R29 ;  /* 0x0000001d26197220 */ /* 0x040fe20000400000 */
[C---:B------:R-:W-:Y:S01]  /*92e0*/  FFMA R22, R41.reuse, R63, R22 ;  /* 0x0000003f29167223 */ /* 0x040fe20000000016 */
[C---:B------:R-:W-:Y:S01]  /*92f0*/  FMUL R26, R38.reuse, R30 ;  /* 0x0000001e261a7220 */ /* 0x040fe20000400000 */
[C---:B------:R-:W-:Y:S01]  /*9300*/  FFMA R27, R41.reuse, R64, R27 ;  /* 0x00000040291b7223 */ /* 0x040fe2000000001b */
[----:B------:R-:W-:Y:S01]  /*9310*/  FMUL R31, R38, R31 ;  /* 0x0000001f261f7220 */ /* 0x000fe20000400000 */
[C---:B------:R-:W-:Y:S01]  /*9320*/  FFMA R24, R41.reuse, R65, R24 ;  /* 0x0000004129187223 */ /* 0x040fe20000000018 */
[----:B------:R-:W-:Y:S01]  /*9330*/  LOP3.LUT R70, R74, 0xffff0000, RZ, 0xc0, !PT ;  /* 0xffff00004a467812 */ /* 0x000fe200078ec0ff */
[C---:B------:R-:W-:Y:S01]  /*9340*/  FMUL R28, R38.reuse, R32 ;  /* 0x00000020261c7220 */ /* 0x040fe20000400000 */
[----:B------:R-:W-:Y:S01]  /*9350*/  FFMA R25, R41, R66, R25 ;  /* 0x0000004229197223 */ /* 0x000fe20000000019 */
[----:B------:R-:W-:Y:S01]  /*9360*/  SHF.L.U32 R71, R75, 0x10, RZ ;  /* 0x000000104b477819 */ /* 0x000fe200000006ff */
[C---:B------:R-:W-:Y:S01]  /*9370*/  FMUL R29, R38.reuse, R33 ;  /* 0x00000021261d7220 */ /* 0x040fe20000400000 */
[----:B------:R-:W-:Y:S01]  /*9380*/  FFMA R26, R41, R67, R26 ;  /* 0x00000043291a7223 */ /* 0x000fe2000000001a */
[----:B------:R-:W-:Y:S01]  /*9390*/  LOP3.LUT R72, R75, 0xffff0000, RZ, 0xc0, !PT ;  /* 0xffff00004b487812 */ /* 0x000fe200078ec0ff */
        /* <DEDUP_REMOVED lines=24> */
[----:B------:R-:W-:Y:S02]  /*9520*/  UIADD3 UR9, UPT, UPT, UR49, 0xc0, URZ ;  /* 0x000000c031097890 */ /* 0x000fe4000fffe0ff */
[----:B------:R-:W-:Y:S01]  /*9530*/  UIADD3 UR8, UPT, UPT, UR44, 0x6400, URZ ;  /* 0x000064002c087890 */ /* 0x000fe2000fffe0ff */
[----:B------:R-:W-:Y:S01]  /*9540*/  UMOV UR10, UR50 ;  /* 0x00000032000a7c82 */ /* 0x000fe20008000000 */
[----:B------:R-:W-:Y:S01]  /*9550*/  UMOV UR11, UR36 ;  /* 0x00000024000b7c82 */ /* 0x000fe20008000000 */
[----:B--2---:R-:W-:Y:S04]  /*9560*/  UIADD3 UR4, UP0, UPT, UR6, 0x680, URZ ;  /* 0x0000068006047890 */ /* 0x004fe8000ff1e0ff */
[----:B------:R-:W-:Y:S09]  /*9570*/  UIADD3.X UR5, UPT, UPT, URZ, UR7, URZ, UP0, !UPT ;  /* 0x00000007ff057290 */ /* 0x000ff200087fe4ff */
[----:B------:R2:W-:Y:S01]  /*9580*/  UTMASTG.3D [UR8], [UR4] ;  /* 0x00000008040073b5 */ /* 0x0005e20008010000 */
[----:B------:R0:W-:Y:S01]  /*9590*/  UTMACMDFLUSH ;  /* 0x00000000000079b7 */ /* 0x0001e20000000000 */
[----:B--2---:R-:W-:Y:S04]  /*95a0*/  DEPBAR.LE SB0, 0x1 ;  /* 0x000080400000791a */ /* 0x004fe80000000000 */
.L_x_137:
[----:B------:R-:W-:Y:S05]  /*95b0*/  BSYNC.RECONVERGENT B0 ;  /* 0x0000000000007941 */ /* 0x000fea0003800200 */
.L_x_136:
[----:B------:R-:W-:Y:S01]  /*95c0*/  BAR.SYNC.DEFER_BLOCKING 0x1, 0x80 ;  /* 0x0042000000007b1d */ /* 0x000fe20000010000 */
[----:B------:R-:W-:Y:S01]  /*95d0*/  UISETP.NE.AND UP0, UPT, UR47, -0x4, UPT ;  /* 0xfffffffc2f00788c */ /* 0x000fe2000bf05270 */
[----:B------:R-:W-:Y:S08]  /*95e0*/  IADD3 R0, PT, PT, R36, 0x1, RZ ;  /* 0x0000000124007810 */ /* 0x000ff00007ffe0ff */
[----:B------:R-:W-:Y:S05]  /*95f0*/  BRA.U !UP0, `(.L_x_138) ;  /* 0x0000000108247547 */ /* 0x000fea000b800000 */
[----:B------:R-:W-:Y:S01]  /*9600*/  ISETP.NE.AND P0, PT, R95, RZ, PT ;  /* 0x000000ff5f00720c */ /* 0x000fe20003f05270 */
[----:B------:R-:W-:Y:S01]  /*9610*/  IMAD.U32 R2, RZ, RZ, UR46 ;  /* 0x0000002eff027e24 */ /* 0x000fe2000f8e00ff */
[----:B------:R-:W-:Y:S04]  /*9620*/  UIADD3 UR4, UPT, UPT, UR46, 0x1, URZ ;  /* 0x000000012e047890 */ /* 0x000fe8000fffe0ff */
[----:B------:R-:W-:Y:S04]  /*9630*/  UISETP.NE.AND UP0, UPT, UR4, 0x4, UPT ;  /* 0x000000040400788c */ /* 0x000fe8000bf05270 */
[----:B------:R-:W-:Y:S03]  /*9640*/  USEL UR46, UR4, URZ, UP0 ;  /* 0x000000ff042e7287 */ /* 0x000fe60008000000 */
[----:B------:R-:W-:Y:S05]  /*9650*/  @P0 LEA R2, R2, UR44, 0x3 ;  /* 0x0000002c02020c11 */ /* 0x000fea000f8e18ff */
[----:B------:R-:W-:Y:S05]  /*9660*/  @P0 VIADD R2, R2, 0xb0 ;  /* 0x000000b002020836 */ /* 0x000fea0000000000 */
[----:B------:R-:W-:Y:S04]  /*9670*/  @P0 PRMT R2, R101, 0x654, R2 ;  /* 0x0000065465020816 */ /* 0x000fe80000000002 */
[----:B------:R2:W-:Y:S03]  /*9680*/  @P0 SYNCS.ARRIVE.TRANS64.RED.A1T0 RZ, [R2+URZ], RZ ;  /* 0x000000ff02ff09a7 */ /* 0x0005e600081004ff */
.L_x_138:
[----:B------:R-:W-:Y:S01]  /*9690*/  R2UR UR5, R83 ;  /* 0x00000000530572ca */ /* 0x000fe200000e0000 */
[----:B------:R-:W-:Y:S01]  /*96a0*/  UISETP.NE.AND UP0, UPT, UR61, URZ, UPT ;  /* 0x000000ff3d00728c */ /* 0x000fe2000bf05270 */
[----:B------:R-:W-:Y:S01]  /*96b0*/  R2UR UR4, R84 ;  /* 0x00000000540472ca */ /* 0x000fe200000e0000 */
[----:B------:R-:W-:Y:S01]  /*96c0*/  UIADD3 UR47, UPT, UPT, UR47, 0x4, URZ ;  /* 0x000000042f2f7890 */ /* 0x000fe2000fffe0ff */
[----:B------:R-:W-:Y:S01]  /*96d0*/  ISETP.NE.AND P0, PT, R88, 0x2, PT ;  /* 0x000000025800780c */ /* 0x000fe20003f05270 */
[----:B------:R-:W-:Y:S01]  /*96e0*/  UMOV UR36, UR60 ;  /* 0x0000003c00247c82 */ /* 0x000fe20008000000 */
[----:B------:R-:W-:Y:S02]  /*96f0*/  ISETP.NE.AND P1, PT, R0, 0x4, PT ;  /* 0x000000040000780c */ /* 0x000fe40003f25270 */
[----:B--2---:R-:W-:Y:S02]  /*9700*/  SEL R2, RZ, 0x1, P0 ;  /* 0x00000001ff027807 */ /* 0x004fe40000000000 */
[----:B------:R-:W-:Y:S02]  /*9710*/  SEL R3, RZ, 0x1, P1 ;  /* 0x00000001ff037807 */ /* 0x000fe40000800000 */
[----:B------:R-:W-:Y:S01]  /*9720*/  LOP3.LUT R89, R89, R2, RZ, 0x3c, !PT ;  /* 0x0000000259597212 */ /* 0x000fe200078e3cff */
[----:B------:R-:W-:Y:S01]  /*9730*/  UIADD3 UR31, UPT, UPT, UR37, UR5, URZ ;  /* 0x00000005251f7290 */ /* 0x000fe2000fffe0ff */
[----:B------:R-:W-:Y:S01]  /*9740*/  LOP3.LUT R90, R90, R3, RZ, 0x3c, !PT ;  /* 0x000000035a5a7212 */ /* 0x000fe200078e3cff */
[----:B------:R-:W-:Y:S01]  /*9750*/  UIADD3 UR30, UPT, UPT, UR38, UR4, URZ ;  /* 0x00000004261e7290 */ /* 0x000fe2000fffe0ff */
[----:B------:R-:W-:Y:S02]  /*9760*/  SEL R88, R88, RZ, P0 ;  /* 0x000000ff58587207 */ /* 0x000fe40000000000 */
[----:B------:R-:W-:Y:S01]  /*9770*/  SEL R36, R0, RZ, P1 ;  /* 0x000000ff00247207 */ /* 0x000fe20000800000 */
[----:B------:R-:W-:Y:S08]  /*9780*/  BRA.U UP0, `(.L_x_139) ;  /* 0xffffffbd009c7547 */ /* 0x000ff0000b83ffff */
[----:B------:R-:W-:-:S13]  /*9790*/  R2UR UR4, R85 ;  /* 0x00000000550472ca */ /* 0x000fda00000e0000 */
[----:B------:R-:W-:-:S09]  /*97a0*/  UISETP.NE.AND UP0, UPT, UR4, URZ, UPT ;  /* 0x000000ff0400728c */ /* 0x000fd2000bf05270 */
[----:B------:R-:W-:Y:S05]  /*97b0*/  BRA.U !UP0, `(.L_x_140) ;  /* 0x0000000108487547 */ /* 0x000fea000b800000 */
[----:B------:R-:W2:Y:S02]  /*97c0*/  LDCU.64 UR4, c[0x0][0x890] ;  /* 0x00011200ff0477ac */ /* 0x000ea40008000a00 */
[----:B--2---:R-:W-:-:S04]  /*97d0*/  UISETP.NE.U32.AND UP0, UPT, UR4, URZ, UPT ;  /* 0x000000ff0400728c */ /* 0x004fc8000bf05070 */
[----:B------:R-:W-:-:S09]  /*97e0*/  UISETP.NE.AND.EX UP0, UPT, UR5, URZ, UPT, UP0 ;  /* 0x000000ff0500728c */ /* 0x000fd2000bf05300 */
[----:B------:R-:W-:Y:S05]  /*97f0*/  BRA.U UP0, `(.L_x_141) ;  /* 0x00000001000c7547 */ /* 0x000fea000b800000 */
[----:B------:R-:W-:-:S13]  /*9800*/  FSETP.NEU.AND P0, PT, R41, RZ, PT ;  /* 0x000000ff2900720b */ /* 0x000fda0003f0d000 */
[----:B------:R-:W-:Y:S05]  /*9810*/  @!P0 EXIT ;  /* 0x000000000000894d */ /* 0x000fea0003800000 */
[----:B------:R-:W-:Y:S05]  /*9820*/  BRA `(.L_x_140) ;  /* 0x00000000002c7947 */ /* 0x000fea0003800000 */
.L_x_141:
[----:B------:R-:W-:Y:S01]  /*9830*/  ISETP.NE.AND P0, PT, R87, RZ, PT ;  /* 0x000000ff5700720c */ /* 0x000fe20003f05270 */
[----:B------:R-:W-:-:S12]  /*9840*/  BSSY.RECONVERGENT B0, `(.L_x_140) ;  /* 0x0000009000007945 */ /* 0x000fd80003800200 */
[----:B------:R-:W-:Y:S05]  /*9850*/  @P0 BRA `(.L_x_142) ;  /* 0x0000000000140947 */ /* 0x000fea0003800000 */
[----:B------:R-:W2:Y:S02]  /*9860*/  LDCU.64 UR4, c[0x0][0x888] ;  /* 0x00011100ff0477ac */ /* 0x000ea40008000a00 */
[----:B--2---:R-:W-:-:S04]  /*9870*/  ISETP.NE.U32.AND P0, PT, RZ, UR4, PT ;  /* 0x00000004ff007c0c */ /* 0x004fc8000bf05070 */
[----:B------:R-:W-:-:S13]  /*9880*/  ISETP.NE.AND.EX P0, PT, RZ, UR5, PT, P0 ;  /* 0x00000005ff007c0c */ /* 0x000fda000bf05300 */
[----:B------:R-:W-:Y:S05]  /*9890*/  @!P0 EXIT ;  /* 0x000000000000894d */ /* 0x000fea0003800000 */
[----:B------:R-:W-:Y:S05]  /*98a0*/  BRA `(.L_x_143) ;  /* 0x0000000000087947 */ /* 0x000fea0003800000 */
.L_x_142:
[----:B------:R-:W-:-:S13]  /*98b0*/  FSETP.NEU.AND P0, PT, R41, RZ, PT ;  /* 0x000000ff2900720b */ /* 0x000fda0003f0d000 */
[----:B------:R-:W-:Y:S05]  /*98c0*/  @!P0 EXIT ;  /* 0x000000000000894d */ /* 0x000fea0003800000 */
.L_x_143:
[----:B------:R-:W-:Y:S05]  /*98d0*/  BSYNC.RECONVERGENT B0 ;  /* 0x0000000000007941 */ /* 0x000fea0003800200 */
.L_x_140:
[----:B------:R-:W2:Y:S01]  /*98e0*/  S2UR UR5, SR_CgaCtaId ;  /* 0x00000000000579c3 */ /* 0x000ea20000008800 */
[----:B------:R-:W-:Y:S01]  /*98f0*/  ULEA UR4, UR46, UR44, 0x3 ;  /* 0x0000002c2e047291 */ /* 0x000fe2000f8e18ff */
[----:B------:R-:W-:-:S04]  /*9900*/  DEPBAR.LE SB0, 0x0 ;  /* 0x000080000000791a */ /* 0x000fc80000000000 */
[----:B------:R-:W-:-:S04]  /*9910*/  UIADD3 UR4, UPT, UPT, UR4, 0xb0, URZ ;  /* 0x000000b004047890 */ /* 0x000fc8000fffe0ff */
[----:B--2---:R-:W-:-:S09]  /*9920*/  UPRMT UR4, UR5, 0x654, UR4 ;  /* 0x0000065405047896 */ /* 0x004fd20008000004 */
[----:B------:R-:W-:Y:S01]  /*9930*/  SYNCS.ARRIVE.TRANS64.RED.A1T0 RZ, [UR4], RZ ;  /* 0x000000ffffff79a7 */ /* 0x000fe20008100404 */
[----:B------:R-:W-:Y:S05]  /*9940*/  EXIT ;  /* 0x000000000000794d */ /* 0x000fea0003800000 */
.L_x_25:
[----:B-1----:R1:W3:Y:S02]  /*9950*/  SYNCS.PHASECHK.TRANS64.TRYWAIT P0, [R0+URZ+0x150], R3 ;  /* 0x00015003000075a7 */ /* 0x0022e400080011ff */
[----:B---3--:R-:W-:Y:S05]  /*9960*/  @!P0 NANOSLEEP.SYNCS 0x989680 ;  /* 0x009896800000895d */ /* 0x008fea0003900000 */
[----:B------:R-:W3:Y:S02]  /*9970*/  @!P0 SYNCS.PHASECHK.TRANS64 P0, [R0+URZ+0x150], R3 ;  /* 0x00015003000085a7 */ /* 0x000ee400080010ff */
[----:B---3--:R-:W-:Y:S05]  /*9980*/  @!P0 BRA `(.L_x_25) ;  /* 0xfffffffc00f08947 */ /* 0x008fea000383ffff */
[----:B------:R-:W-:Y:S05]  /*9990*/  BRA `(.L_x_144) ;  /* 0xffffff8000007947 */ /* 0x000fea000383ffff */
.L_x_28:
[----:B-1----:R-:W-:-:S07]  /*99a0*/  MOV R0, UR33 ;  /* 0x0000002100007c02 */ /* 0x002fce0008000f00 */
.L_x_145:
[----:B-1----:R1:W3:Y:S02]  /*99b0*/  SYNCS.PHASECHK.TRANS64.TRYWAIT P0, [R0+URZ+0x48], R3 ;  /* 0x00004803000075a7 */ /* 0x0022e400080011ff */
[----:B---3--:R-:W-:Y:S05]  /*99c0*/  @!P0 NANOSLEEP.SYNCS 0x989680 ;  /* 0x009896800000895d */ /* 0x008fea0003900000 */
[----:B------:R-:W3:Y:S02]  /*99d0*/  @!P0 SYNCS.PHASECHK.TRANS64 P0, [R0+URZ+0x48], R3 ;  /* 0x00004803000085a7 */ /* 0x000ee400080010ff */
[----:B---3--:R-:W-:Y:S05]  /*99e0*/  @!P0 BRA `(.L_x_145) ;  /* 0xfffffffc00f08947 */ /* 0x008fea000383ffff */
[----:B------:R-:W-:Y:S05]  /*99f0*/  BRA `(.L_x_27) ;  /* 0xffffff8000407947 */ /* 0x000fea000383ffff */
.L_x_35:
[----:B-1----:R-:W-:-:S07]  /*9a00*/  MOV R0, UR9 ;  /* 0x0000000900007c02 */ /* 0x002fce0008000f00 */
.L_x_146:
[----:B-1----:R1:W3:Y:S02]  /*9a10*/  SYNCS.PHASECHK.TRANS64.TRYWAIT P0, [R0+URZ+0x48], R3 ;  /* 0x00004803000075a7 */ /* 0x0022e400080011ff */
[----:B---3--:R-:W-:Y:S05]  /*9a20*/  @!P0 NANOSLEEP.SYNCS 0x989680 ;  /* 0x009896800000895d */ /* 0x008fea0003900000 */
[----:B------:R-:W3:Y:S02]  /*9a30*/  @!P0 SYNCS.PHASECHK.TRANS64 P0, [R0+URZ+0x48], R3 ;  /* 0x00004803000085a7 */ /* 0x000ee400080010ff */
[----:B---3--:R-:W-:Y:S05]  /*9a40*/  @!P0 BRA `(.L_x_146) ;  /* 0xfffffffc00f08947 */ /* 0x008fea000383ffff */
[----:B------:R-:W-:Y:S05]  /*9a50*/  BRA `(.L_x_34) ;  /* 0xffffff8400007947 */ /* 0x000fea000383ffff */
.L_x_40:
[----:B-1----:R1:W3:Y:S02]  /*9a60*/  SYNCS.PHASECHK.TRANS64.TRYWAIT P0, [R3+URZ+0xe0], R0 ;  /* 0x0000e000030075a7 */ /* 0x0022e400080011ff */
[----:B---3--:R-:W-:Y:S05]  /*9a70*/  @!P0 NANOSLEEP.SYNCS 0x989680 ;  /* 0x009896800000895d */ /* 0x008fea0003900000 */
[----:B------:R-:W3:Y:S02]  /*9a80*/  @!P0 SYNCS.PHASECHK.TRANS64 P0, [R3+URZ+0xe0], R0 ;  /* 0x0000e000030085a7 */ /* 0x000ee400080010ff */
[----:B---3--:R-:W-:Y:S05]  /*9a90*/  @!P0 BRA `(.L_x_40) ;  /* 0xfffffffc00f08947 */ /* 0x008fea000383ffff */
[----:B------:R-:W-:Y:S05]  /*9aa0*/  BRA `(.L_x_147) ;  /* 0xffffff8400a07947 */ /* 0x000fea000383ffff */
.L_x_44:
[----:B-1----:R-:W-:-:S07]  /*9ab0*/  MOV R0, UR4 ;  /* 0x0000000400007c02 */ /* 0x002fce0008000f00 */
.L_x_148:
[----:B-1----:R1:W3:Y:S02]  /*9ac0*/  SYNCS.PHASECHK.TRANS64.TRYWAIT P0, [R0+URZ], R3 ;  /* 0x00000003000075a7 */ /* 0x0022e400080011ff */
[----:B---3--:R-:W-:Y:S05]  /*9ad0*/  @!P0 NANOSLEEP.SYNCS 0x989680 ;  /* 0x009896800000895d */ /* 0x008fea0003900000 */
[----:B------:R-:W3:Y:S02]  /*9ae0*/  @!P0 SYNCS.PHASECHK.TRANS64 P0, [R0+URZ], R3 ;  /* 0x00000003000085a7 */ /* 0x000ee400080010ff */
[----:B---3--:R-:W-:Y:S05]  /*9af0*/  @!P0 BRA `(.L_x_148) ;  /* 0xfffffffc00f08947 */ /* 0x008fea000383ffff */
[----:B------:R-:W-:Y:S05]  /*9b00*/  BRA `(.L_x_149) ;  /* 0xffffff8c004c7947 */ /* 0x000fea000383ffff */
.L_x_45:
[----:B------:R-:W-:-:S07]  /*9b10*/  MOV R0, UR5 ;  /* 0x0000000500007c02 */ /* 0x000fce0008000f00 */
.L_x_150:
[----:B-1----:R1:W3:Y:S02]  /*9b20*/  SYNCS.PHASECHK.TRANS64.TRYWAIT P0, [R0+URZ], R3 ;  /* 0x00000003000075a7 */ /* 0x0022e400080011ff */
[----:B---3--:R-:W-:Y:S05]  /*9b30*/  @!P0 NANOSLEEP.SYNCS 0x989680 ;  /* 0x009896800000895d */ /* 0x008fea0003900000 */
[----:B------:R-:W3:Y:S02]  /*9b40*/  @!P0 SYNCS.PHASECHK.TRANS64 P0, [R0+URZ], R3 ;  /* 0x00000003000085a7 */ /* 0x000ee400080010ff */
[----:B---3--:R-:W-:Y:S05]  /*9b50*/  @!P0 BRA `(.L_x_150) ;  /* 0xfffffffc00f08947 */ /* 0x008fea000383ffff */
[----:B------:R-:W-:Y:S05]  /*9b60*/  BRA `(.L_x_151) ;  /* 0xffffff8c00587947 */ /* 0x000fea000383ffff */
.L_x_46:
[----:B------:R-:W-:-:S07]  /*9b70*/  MOV R0, UR5 ;  /* 0x0000000500007c02 */ /* 0x000fce0008000f00 */
.L_x_152:
[----:B-1----:R1:W3:Y:S02]  /*9b80*/  SYNCS.PHASECHK.TRANS64.TRYWAIT P0, [R0+URZ], R3 ;  /* 0x00000003000075a7 */ /* 0x0022e400080011ff */
[----:B---3--:R-:W-:Y:S05]  /*9b90*/  @!P0 NANOSLEEP.SYNCS 0x989680 ;  /* 0x009896800000895d */ /* 0x008fea0003900000 */
[----:B------:R-:W3:Y:S02]  /*9ba0*/  @!P0 SYNCS.PHASECHK.TRANS64 P0, [R0+URZ], R3 ;  /* 0x00000003000085a7 */ /* 0x000ee400080010ff */
[----:B---3--:R-:W-:Y:S05]  /*9bb0*/  @!P0 BRA `(.L_x_152) ;  /* 0xfffffffc00f08947 */ /* 0x008fea000383ffff */
[----:B------:R-:W-:Y:S05]  /*9bc0*/  BRA `(.L_x_153) ;  /* 0xffffff8c00647947 */ /* 0x000fea000383ffff */
.L_x_47:
[----:B------:R-:W-:-:S07]  /*9bd0*/  MOV R0, UR5 ;  /* 0x0000000500007c02 */ /* 0x000fce0008000f00 */
.L_x_154:
[----:B-1----:R1:W3:Y:S02]  /*9be0*/  SYNCS.PHASECHK.TRANS64.TRYWAIT P0, [R0+URZ], R3 ;  /* 0x00000003000075a7 */ /* 0x0022e400080011ff */
[----:B---3--:R-:W-:Y:S05]  /*9bf0*/  @!P0 NANOSLEEP.SYNCS 0x989680 ;  /* 0x009896800000895d */ /* 0x008fea0003900000 */
[----:B------:R-:W3:Y:S02]  /*9c00*/  @!P0 SYNCS.PHASECHK.TRANS64 P0, [R0+URZ], R3 ;  /* 0x00000003000085a7 */ /* 0x000ee400080010ff */
[----:B---3--:R-:W-:Y:S05]  /*9c10*/  @!P0 BRA `(.L_x_154) ;  /* 0xfffffffc00f08947 */ /* 0x008fea000383ffff */
[----:B------:R-:W-:Y:S05]  /*9c20*/  BRA `(.L_x_155) ;  /* 0xffffff8c00707947 */ /* 0x000fea000383ffff */
.L_x_48:
[----:B------:R-:W-:-:S07]  /*9c30*/  MOV R0, UR5 ;  /* 0x0000000500007c02 */ /* 0x000fce0008000f00 */
.L_x_156:
[----:B-1----:R1:W3:Y:S02]  /*9c40*/  SYNCS.PHASECHK.TRANS64.TRYWAIT P0, [R0+URZ], R3 ;  /* 0x00000003000075a7 */ /* 0x0022e400080011ff */
[----:B---3--:R-:W-:Y:S05]  /*9c50*/  @!P0 NANOSLEEP.SYNCS 0x989680 ;  /* 0x009896800000895d */ /* 0x008fea0003900000 */
[----:B------:R-:W3:Y:S02]  /*9c60*/  @!P0 SYNCS.PHASECHK.TRANS64 P0, [R0+URZ], R3 ;  /* 0x00000003000085a7 */ /* 0x000ee400080010ff */
[----:B---3--:R-:W-:Y:S05]  /*9c70*/  @!P0 BRA `(.L_x_156) ;  /* 0xfffffffc00f08947 */ /* 0x008fea000383ffff */
[----:B------:R-:W-:Y:S05]  /*9c80*/  BRA `(.L_x_157) ;  /* 0xffffff8c007c7947 */ /* 0x000fea000383ffff */
.L_x_49:
[----:B------:R-:W-:-:S07]  /*9c90*/  MOV R0, UR5 ;  /* 0x0000000500007c02 */ /* 0x000fce0008000f00 */
.L_x_158:
[----:B-1----:R1:W3:Y:S02]  /*9ca0*/  SYNCS.PHASECHK.TRANS64.TRYWAIT P0, [R0+URZ], R3 ;  /* 0x00000003000075a7 */ /* 0x0022e400080011ff */
[----:B---3--:R-:W-:Y:S05]  /*9cb0*/  @!P0 NANOSLEEP.SYNCS 0x989680 ;  /* 0x009896800000895d */ /* 0x008fea0003900000 */
[----:B------:R-:W3:Y:S02]  /*9cc0*/  @!P0 SYNCS.PHASECHK.TRANS64 P0, [R0+URZ], R3 ;  /* 0x00000003000085a7 */ /* 0x000ee400080010ff */
[----:B---3--:R-:W-:Y:S05]  /*9cd0*/  @!P0 BRA `(.L_x_158) ;  /* 0xfffffffc00f08947 */ /* 0x008fea000383ffff */
[----:B------:R-:W-:Y:S05]  /*9ce0*/  BRA `(.L_x_159) ;  /* 0xffffff8c00887947 */ /* 0x000fea000383ffff */
.L_x_50:
[----:B------:R-:W-:-:S07]  /*9cf0*/  MOV R0, UR5 ;  /* 0x0000000500007c02 */ /* 0x000fce0008000f00 */
.L_x_160:
[----:B-1----:R1:W3:Y:S02]  /*9d00*/  SYNCS.PHASECHK.TRANS64.TRYWAIT P0, [R0+URZ], R3 ;  /* 0x00000003000075a7 */ /* 0x0022e400080011ff */
[----:B---3--:R-:W-:Y:S05]  /*9d10*/  @!P0 NANOSLEEP.SYNCS 0x989680 ;  /* 0x009896800000895d */ /* 0x008fea0003900000 */
[----:B------:R-:W3:Y:S02]  /*9d20*/  @!P0 SYNCS.PHASECHK.TRANS64 P0, [R0+URZ], R3 ;  /* 0x00000003000085a7 */ /* 0x000ee400080010ff */
[----:B---3--:R-:W-:Y:S05]  /*9d30*/  @!P0 BRA `(.L_x_160) ;  /* 0xfffffffc00f08947 */ /* 0x008fea000383ffff */
[----:B------:R-:W-:Y:S05]  /*9d40*/  BRA `(.L_x_161) ;  /* 0xffffff8c00947947 */ /* 0x000fea000383ffff */
.L_x_51:
[----:B------:R-:W-:-:S07]  /*9d50*/  MOV R0, UR5 ;  /* 0x0000000500007c02 */ /* 0x000fce0008000f00 */
.L_x_162:
[----:B-1----:R1:W3:Y:S02]  /*9d60*/  SYNCS.PHASECHK.TRANS64.TRYWAIT P0, [R0+URZ], R3 ;  /* 0x00000003000075a7 */ /* 0x0022e400080011ff */
[----:B---3--:R-:W-:Y:S05]  /*9d70*/  @!P0 NANOSLEEP.SYNCS 0x989680 ;  /* 0x009896800000895d */ /* 0x008fea0003900000 */
[----:B------:R-:W3:Y:S02]  /*9d80*/  @!P0 SYNCS.PHASECHK.TRANS64 P0, [R0+URZ], R3 ;  /* 0x00000003000085a7 */ /* 0x000ee400080010ff */
[----:B---3--:R-:W-:Y:S05]  /*9d90*/  @!P0 BRA `(.L_x_162) ;  /* 0xfffffffc00f08947 */ /* 0x008fea000383ffff */
[----:B------:R-:W-:Y:S05]  /*9da0*/  BRA `(.L_x_163) ;  /* 0xffffff8c00a07947 */ /* 0x000fea000383ffff */
.L_x_54:
[----:B--2---:R2:W3:Y:S02]  /*9db0*/  SYNCS.PHASECHK.TRANS64.TRYWAIT P0, [R2+URZ+0x140], R5 ;  /* 0x00014005020075a7 */ /* 0x0044e400080011ff */
[----:B---3--:R-:W-:Y:S05]  /*9dc0*/  @!P0 NANOSLEEP.SYNCS 0x989680 ;  /* 0x009896800000895d */ /* 0x008fea0003900000 */
[----:B------:R-:W3:Y:S02]  /*9dd0*/  @!P0 SYNCS.PHASECHK.TRANS64 P0, [R2+URZ+0x140], R5 ;  /* 0x00014005020085a7 */ /* 0x000ee400080010ff */
[----:B---3--:R-:W-:Y:S05]  /*9de0*/  @!P0 BRA `(.L_x_54) ;  /* 0xfffffffc00f08947 */ /* 0x008fea000383ffff */
[----:B------:R-:W-:Y:S05]  /*9df0*/  BRA `(.L_x_164) ;  /* 0xffffff9000047947 */ /* 0x000fea000383ffff */
.L_x_55:
[----:B------:R-:W-:-:S07]  /*9e00*/  MOV R2, UR4 ;  /* 0x0000000400027c02 */ /* 0x000fce0008000f00 */
.L_x_165:
[----:B--2---:R2:W3:Y:S02]  /*9e10*/  SYNCS.PHASECHK.TRANS64.TRYWAIT P0, [R2+URZ+0xf0], R5 ;  /* 0x0000f005020075a7 */ /* 0x0044e400080011ff */
[----:B---3--:R-:W-:Y:S05]  /*9e20*/  @!P0 NANOSLEEP.SYNCS 0x989680 ;  /* 0x009896800000895d */ /* 0x008fea0003900000 */
[----:B------:R-:W3:Y:S02]  /*9e30*/  @!P0 SYNCS.PHASECHK.TRANS64 P0, [R2+URZ+0xf0], R5 ;  /* 0x0000f005020085a7 */ /* 0x000ee400080010ff */
[----:B---3--:R-:W-:Y:S05]  /*9e40*/  @!P0 BRA `(.L_x_165) ;  /* 0xfffffffc00f08947 */ /* 0x008fea000383ffff */
[----:B------:R-:W-:Y:S05]  /*9e50*/  BRA `(.L_x_166) ;  /* 0xffffff9000147947 */ /* 0x000fea000383ffff */
.L_x_56:
[----:B--2---:R2:W3:Y:S02]  /*9e60*/  SYNCS.PHASECHK.TRANS64.TRYWAIT P1, [R2+URZ+0xe0], R5 ;  /* 0x0000e005020075a7 */ /* 0x0044e400080211ff */
[----:B---3--:R-:W-:Y:S05]  /*9e70*/  @!P1 NANOSLEEP.SYNCS 0x989680 ;  /* 0x009896800000995d */ /* 0x008fea0003900000 */
[----:B------:R-:W3:Y:S02]  /*9e80*/  @!P1 SYNCS.PHASECHK.TRANS64 P1, [R2+URZ+0xe0], R5 ;  /* 0x0000e005020095a7 */ /* 0x000ee400080210ff */
[----:B---3--:R-:W-:Y:S05]  /*9e90*/  @!P1 BRA `(.L_x_56) ;  /* 0xfffffffc00f09947 */ /* 0x008fea000383ffff */
[----:B------:R-:W-:Y:S05]  /*9ea0*/  BRA `(.L_x_167) ;  /* 0xffffff9000447947 */ /* 0x000fea000383ffff */
.L_x_59:
[----:B------:R-:W-:-:S07]  /*9eb0*/  MOV R0, UR4 ;  /* 0x0000000400007c02 */ /* 0x000fce0008000f00 */
.L_x_168:
[----:B--2---:R2:W3:Y:S02]  /*9ec0*/  SYNCS.PHASECHK.TRANS64.TRYWAIT P0, [R0+URZ+0xf0], R3 ;  /* 0x0000f003000075a7 */ /* 0x0044e400080011ff */
[----:B---3--:R-:W-:Y:S05]  /*9ed0*/  @!P0 NANOSLEEP.SYNCS 0x989680 ;  /* 0x009896800000895d */ /* 0x008fea0003900000 */
[----:B------:R-:W3:Y:S02]  /*9ee0*/  @!P0 SYNCS.PHASECHK.TRANS64 P0, [R0+URZ+0xf0], R3 ;  /* 0x0000f003000085a7 */ /* 0x000ee400080010ff */
[----:B---3--:R-:W-:Y:S05]  /*9ef0*/  @!P0 BRA `(.L_x_168) ;  /* 0xfffffffc00f08947 */ /* 0x008fea000383ffff */
[----:B------:R-:W-:Y:S05]  /*9f00*/  BRA `(.L_x_58) ;  /* 0xffffff9000987947 */ /* 0x000fea000383ffff */
.L_x_66:
[----:B-1----:R1:W2:Y:S02]  /*9f10*/  SYNCS.PHASECHK.TRANS64.TRYWAIT P1, [R0+URZ+0xe0], R5 ;  /* 0x0000e005000075a7 */ /* 0x0022a400080211ff */
[----:B--2---:R-:W-:Y:S05]  /*9f20*/  @!P1 NANOSLEEP.SYNCS 0x989680 ;  /* 0x009896800000995d */ /* 0x004fea0003900000 */
[----:B------:R-:W2:Y:S02]  /*9f30*/  @!P1 SYNCS.PHASECHK.TRANS64 P1, [R0+URZ+0xe0], R5 ;  /* 0x0000e005000095a7 */ /* 0x000ea400080210ff */
[----:B--2---:R-:W-:Y:S05]  /*9f40*/  @!P1 BRA `(.L_x_66) ;  /* 0xfffffffc00f09947 */ /* 0x004fea000383ffff */
[----:B------:R-:W-:Y:S05]  /*9f50*/  BRA `(.L_x_169) ;  /* 0xffffff9800007947 */ /* 0x000fea000383ffff */
.L_x_67:
[----:B------:R-:W-:-:S07]  /*9f60*/  MOV R3, UR23 ;  /* 0x0000001700037c02 */ /* 0x000fce0008000f00 */
.L_x_170:
[----:B-1----:R1:W2:Y:S02]  /*9f70*/  SYNCS.PHASECHK.TRANS64.TRYWAIT P0, [R3+URZ+0x120], R0 ;  /* 0x00012000030075a7 */ /* 0x0022a400080011ff */
[----:B--2---:R-:W-:Y:S05]  /*9f80*/  @!P0 NANOSLEEP.SYNCS 0x989680 ;  /* 0x009896800000895d */ /* 0x004fea0003900000 */
[----:B------:R-:W2:Y:S02]  /*9f90*/  @!P0 SYNCS.PHASECHK.TRANS64 P0, [R3+URZ+0x120], R0 ;  /* 0x00012000030085a7 */ /* 0x000ea400080010ff */
[----:B--2---:R-:W-:Y:S05]  /*9fa0*/  @!P0 BRA `(.L_x_170) ;  /* 0xfffffffc00f08947 */ /* 0x004fea000383ffff */
[----:B------:R-:W-:Y:S05]  /*9fb0*/  BRA `(.L_x_171) ;  /* 0xffffff9800507947 */ /* 0x000fea000383ffff */
.L_x_70:
[----:B------:R-:W-:Y:S07]  /*9fc0*/  MOV R0, UR5 ;  /* 0x0000000500007c02 */ /* 0x000fee0008000f00 */
.L_x_172:
[----:B-1----:R1:W2:Y:S02]  /*9fd0*/  SYNCS.PHASECHK.TRANS64.TRYWAIT P0, [R0+URZ], R3 ;  /* 0x00000003000075a7 */ /* 0x0022a400080011ff */
[----:B--2---:R-:W-:Y:S05]  /*9fe0*/  @!P0 NANOSLEEP.SYNCS 0x989680 ;  /* 0x009896800000895d */ /* 0x004fea0003900000 */
[----:B------:R-:W2:Y:S02]  /*9ff0*/  @!P0 SYNCS.PHASECHK.TRANS64 P0, [R0+URZ], R3 ;  /* 0x00000003000085a7 */ /* 0x000ea400080010ff */
[----:B--2---:R-:W-:Y:S05]  /*a000*/  @!P0 BRA `(.L_x_172) ;  /* 0xfffffffc00f08947 */ /* 0x004fea000383ffff */
[----:B------:R-:W-:Y:S05]  /*a010*/  BRA `(.L_x_69) ;  /* 0xffffff98006c7947 */ /* 0x000fea000383ffff */
.L_x_73:
[----:B------:R-:W-:-:S07]  /*a020*/  MOV R0, UR4 ;  /* 0x0000000400007c02 */ /* 0x000fce0008000f00 */
.L_x_173:
[----:B--2---:R2:W4:Y:S02]  /*a030*/  SYNCS.PHASECHK.TRANS64.TRYWAIT P0, [R0+URZ], R3 ;  /* 0x00000003000075a7 */ /* 0x00452400080011ff */
[----:B----4-:R-:W-:Y:S05]  /*a040*/  @!P0 NANOSLEEP.SYNCS 0x989680 ;  /* 0x009896800000895d */ /* 0x010fea0003900000 */
[----:B------:R-:W4:Y:S02]  /*a050*/  @!P0 SYNCS.PHASECHK.TRANS64 P0, [R0+URZ], R3 ;  /* 0x00000003000085a7 */ /* 0x000f2400080010ff */
[----:B----4-:R-:W-:Y:S05]  /*a060*/  @!P0 BRA `(.L_x_173) ;  /* 0xfffffffc00f08947 */ /* 0x010fea000383ffff */
[----:B------:R-:W-:Y:S05]  /*a070*/  BRA `(.L_x_174) ;  /* 0xffffff9c00207947 */ /* 0x000fea000383ffff */
.L_x_74:
[----:B------:R-:W-:-:S07]  /*a080*/  MOV R0, UR5 ;  /* 0x0000000500007c02 */ /* 0x000fce0008000f00 */
.L_x_175:
[----:B-1----:R1:W2:Y:S02]  /*a090*/  SYNCS.PHASECHK.TRANS64.TRYWAIT P0, [R0+URZ], R3 ;  /* 0x00000003000075a7 */ /* 0x0022a400080011ff */
[----:B--2---:R-:W-:Y:S05]  /*a0a0*/  @!P0 NANOSLEEP.SYNCS 0x989680 ;  /* 0x009896800000895d */ /* 0x004fea0003900000 */
[----:B------:R-:W2:Y:S02]  /*a0b0*/  @!P0 SYNCS.PHASECHK.TRANS64 P0, [R0+URZ], R3 ;  /* 0x00000003000085a7 */ /* 0x000ea400080010ff */
[----:B--2---:R-:W-:Y:S05]  /*a0c0*/  @!P0 BRA `(.L_x_175) ;  /* 0xfffffffc00f08947 */ /* 0x004fea000383ffff */
[----:B------:R-:W-:Y:S05]  /*a0d0*/  BRA `(.L_x_176) ;  /* 0xffffff9c002c7947 */ /* 0x000fea000383ffff */
.L_x_75:
[----:B------:R-:W-:-:S07]  /*a0e0*/  MOV R0, UR5 ;  /* 0x0000000500007c02 */ /* 0x000fce0008000f00 */
.L_x_177:
[----:B-1----:R1:W2:Y:S02]  /*a0f0*/  SYNCS.PHASECHK.TRANS64.TRYWAIT P0, [R0+URZ], R3 ;  /* 0x00000003000075a7 */ /* 0x0022a400080011ff */
[----:B--2---:R-:W-:Y:S05]  /*a100*/  @!P0 NANOSLEEP.SYNCS 0x989680 ;  /* 0x009896800000895d */ /* 0x004fea0003900000 */
[----:B------:R-:W2:Y:S02]  /*a110*/  @!P0 SYNCS.PHASECHK.TRANS64 P0, [R0+URZ], R3 ;  /* 0x00000003000085a7 */ /* 0x000ea400080010ff */
[----:B--2---:R-:W-:Y:S05]  /*a120*/  @!P0 BRA `(.L_x_177) ;  /* 0xfffffffc00f08947 */ /* 0x004fea000383ffff */
[----:B------:R-:W-:Y:S05]  /*a130*/  BRA `(.L_x_178) ;  /* 0xffffff9c00387947 */ /* 0x000fea000383ffff */
.L_x_76:
[----:B------:R-:W-:-:S07]  /*a140*/  MOV R0, UR4 ;  /* 0x0000000400007c02 */ /* 0x000fce0008000f00 */
.L_x_179:
[----:B-1----:R1:W2:Y:S02]  /*a150*/  SYNCS.PHASECHK.TRANS64.TRYWAIT P0, [R0+URZ], R3 ;  /* 0x00000003000075a7 */ /* 0x0022a400080011ff */
[----:B--2---:R-:W-:Y:S05]  /*a160*/  @!P0 NANOSLEEP.SYNCS 0x989680 ;  /* 0x009896800000895d */ /* 0x004fea0003900000 */
[----:B------:R-:W2:Y:S02]  /*a170*/  @!P0 SYNCS.PHASECHK.TRANS64 P0, [R0+URZ], R3 ;  /* 0x00000003000085a7 */ /* 0x000ea400080010ff */
[----:B--2---:R-:W-:Y:S05]  /*a180*/  @!P0 BRA `(.L_x_179) ;  /* 0xfffffffc00f08947 */ /* 0x004fea000383ffff */
[----:B------:R-:W-:Y:S05]  /*a190*/  BRA `(.L_x_180) ;  /* 0xffffff9c00447947 */ /* 0x000fea000383ffff */
.L_x_81:
[----:B-1----:R1:W2:Y:S02]  /*a1a0*/  SYNCS.PHASECHK.TRANS64.TRYWAIT P0, [R8+URZ+0xe0], R5 ;  /* 0x0000e005080075a7 */ /* 0x0022a400080011ff */
[----:B--2---:R-:W-:Y:S05]  /*a1b0*/  @!P0 NANOSLEEP.SYNCS 0x989680 ;  /* 0x009896800000895d */ /* 0x004fea0003900000 */
[----:B------:R-:W2:Y:S02]  /*a1c0*/  @!P0 SYNCS.PHASECHK.TRANS64 P0, [R8+URZ+0xe0], R5 ;  /* 0x0000e005080085a7 */ /* 0x000ea400080010ff */
[----:B--2---:R-:W-:Y:S05]  /*a1d0*/  @!P0 BRA `(.L_x_81) ;  /* 0xfffffffc00f08947 */ /* 0x004fea000383ffff */
[----:B------:R-:W-:Y:S05]  /*a1e0*/  BRA `(.L_x_181) ;  /* 0xffffffa000887947 */ /* 0x000fea000383ffff */
.L_x_84:
[----:B------:R-:W-:Y:S07]  /*a1f0*/  MOV R0, UR21 ;  /* 0x0000001500007c02 */ /* 0x000fee0008000f00 */
.L_x_182:
[----:B-1----:R1:W2:Y:S02]  /*a200*/  SYNCS.PHASECHK.TRANS64.TRYWAIT P1, [R0+URZ+0xd8], R5 ;  /* 0x0000d805000075a7 */ /* 0x0022a400080211ff */
[----:B--2---:R-:W-:Y:S05]  /*a210*/  @!P1 NANOSLEEP.SYNCS 0x989680 ;  /* 0x009896800000995d */ /* 0x004fea0003900000 */
[----:B------:R-:W2:Y:S02]  /*a220*/  @!P1 SYNCS.PHASECHK.TRANS64 P1, [R0+URZ+0xd8], R5 ;  /* 0x0000d805000095a7 */ /* 0x000ea400080210ff */
[----:B--2---:R-:W-:Y:S05]  /*a230*/  @!P1 BRA `(.L_x_182) ;  /* 0xfffffffc00f09947 */ /* 0x004fea000383ffff */
[----:B------:R-:W-:Y:S05]  /*a240*/  BRA `(.L_x_83) ;  /* 0xffffffa800047947 */ /* 0x000fea000383ffff */
.L_x_87:
[----:B-1----:R-:W-:Y:S07]  /*a250*/  MOV R5, UR21 ;  /* 0x0000001500057c02 */ /* 0x002fee0008000f00 */
.L_x_183:
[----:B-1----:R1:W2:Y:S02]  /*a260*/  SYNCS.PHASECHK.TRANS64.TRYWAIT P0, [R5+URZ+0xb0], R4 ;  /* 0x0000b004050075a7 */ /* 0x0022a400080011ff */
[----:B--2---:R-:W-:Y:S05]  /*a270*/  @!P0 NANOSLEEP.SYNCS 0x989680 ;  /* 0x009896800000895d */ /* 0x004fea0003900000 */
[----:B------:R-:W2:Y:S02]  /*a280*/  @!P0 SYNCS.PHASECHK.TRANS64 P0, [R5+URZ+0xb0], R4 ;  /* 0x0000b004050085a7 */ /* 0x000ea400080010ff */
[----:B--2---:R-:W-:Y:S05]  /*a290*/  @!P0 BRA `(.L_x_183) ;  /* 0xfffffffc00f08947 */ /* 0x004fea000383ffff */
[----:B------:R-:W-:Y:S05]  /*a2a0*/  BRA `(.L_x_184) ;  /* 0xffffffa8005c7947 */ /* 0x000fea000383ffff */
.L_x_88:
[----:B------:R-:W-:Y:S07]  /*a2b0*/  MOV R5, UR21 ;  /* 0x0000001500057c02 */ /* 0x000fee0008000f00 */
.L_x_185:
[----:B-1----:R1:W2:Y:S02]  /*a2c0*/  SYNCS.PHASECHK.TRANS64.TRYWAIT P0, [R5+URZ+0xb8], R4 ;  /* 0x0000b804050075a7 */ /* 0x0022a400080011ff */
[----:B--2---:R-:W-:Y:S05]  /*a2d0*/  @!P0 NANOSLEEP.SYNCS 0x989680 ;  /* 0x009896800000895d */ /* 0x004fea0003900000 */
[----:B------:R-:W2:Y:S02]  /*a2e0*/  @!P0 SYNCS.PHASECHK.TRANS64 P0, [R5+URZ+0xb8], R4 ;  /* 0x0000b804050085a7 */ /* 0x000ea400080010ff */
[----:B--2---:R-:W-:Y:S05]  /*a2f0*/  @!P0 BRA `(.L_x_185) ;  /* 0xfffffffc00f08947 */ /* 0x004fea000383ffff */
[----:B------:R-:W-:Y:S05]  /*a300*/  BRA `(.L_x_186) ;  /* 0xffffffa800947947 */ /* 0x000fea000383ffff */
.L_x_89:
[----:B-1----:R-:W-:Y:S07]  /*a310*/  MOV R5, UR21 ;  /* 0x0000001500057c02 */ /* 0x002fee0008000f00 */
.L_x_187:
[----:B-1----:R1:W2:Y:S02]  /*a320*/  SYNCS.PHASECHK.TRANS64.TRYWAIT P0, [R5+URZ+0xc0], R4 ;  /* 0x0000c004050075a7 */ /* 0x0022a400080011ff */
[----:B--2---:R-:W-:Y:S05]  /*a330*/  @!P0 NANOSLEEP.SYNCS 0x989680 ;  /* 0x009896800000895d */ /* 0x004fea0003900000 */
[----:B------:R-:W2:Y:S02]  /*a340*/  @!P0 SYNCS.PHASECHK.TRANS64 P0, [R5+URZ+0xc0], R4 ;  /* 0x0000c004050085a7 */ /* 0x000ea400080010ff */
[----:B--2---:R-:W-:Y:S05]  /*a350*/  @!P0 BRA `(.L_x_187) ;  /* 0xfffffffc00f08947 */ /* 0x004fea000383ffff */
[----:B------:R-:W-:Y:S05]  /*a360*/  BRA `(.L_x_188) ;  /* 0xffffffa800d87947 */ /* 0x000fea000383ffff */
.L_x_90:
[----:B-1----:R-:W-:Y:S07]  /*a370*/  MOV R5, UR21 ;  /* 0x0000001500057c02 */ /* 0x002fee0008000f00 */
.L_x_189:
[----:B-1----:R1:W2:Y:S02]  /*a380*/  SYNCS.PHASECHK.TRANS64.TRYWAIT P0, [R5+URZ+0xc8], R4 ;  /* 0x0000c804050075a7 */ /* 0x0022a400080011ff */
[----:B--2---:R-:W-:Y:S05]  /*a390*/  @!P0 NANOSLEEP.SYNCS 0x989680 ;  /* 0x009896800000895d */ /* 0x004fea0003900000 */
[----:B------:R-:W2:Y:S02]  /*a3a0*/  @!P0 SYNCS.PHASECHK.TRANS64 P0, [R5+URZ+0xc8], R4 ;  /* 0x0000c804050085a7 */ /* 0x000ea400080010ff */
[----:B--2---:R-:W-:Y:S05]  /*a3b0*/  @!P0 BRA `(.L_x_189) ;  /* 0xfffffffc00f08947 */ /* 0x004fea000383ffff */
[----:B------:R-:W-:Y:S05]  /*a3c0*/  BRA `(.L_x_190) ;  /* 0xffffffac00207947 */ /* 0x000fea000383ffff */
.L_x_92:
[----:B------:R-:W-:-:S07]  /*a3d0*/  MOV R0, UR21 ;  /* 0x0000001500007c02 */ /* 0x000fce0008000f00 */
.L_x_191:
[----:B-1----:R1:W2:Y:S02]  /*a3e0*/  SYNCS.PHASECHK.TRANS64.TRYWAIT P0, [R0+URZ+0xb0], R3 ;  /* 0x0000b003000075a7 */ /* 0x0022a400080011ff */
[----:B--2---:R-:W-:Y:S05]  /*a3f0*/  @!P0 NANOSLEEP.SYNCS 0x989680 ;  /* 0x009896800000895d */ /* 0x004fea0003900000 */
[----:B------:R-:W2:Y:S02]  /*a400*/  @!P0 SYNCS.PHASECHK.TRANS64 P0, [R0+URZ+0xb0], R3 ;  /* 0x0000b003000085a7 */ /* 0x000ea400080010ff */
[----:B--2---:R-:W-:Y:S05]  /*a410*/  @!P0 BRA `(.L_x_191) ;  /* 0xfffffffc00f08947 */ /* 0x004fea000383ffff */
[----:B------:R-:W-:Y:S05]  /*a420*/  BRA `(.L_x_192) ;  /* 0xffffffac00987947 */ /* 0x000fea000383ffff */
.L_x_93:
[----:B-1----:R-:W-:-:S07]  /*a430*/  MOV R0, UR21 ;  /* 0x0000001500007c02 */ /* 0x002fce0008000f00 */
.L_x_193:
[----:B-1----:R1:W2:Y:S02]  /*a440*/  SYNCS.PHASECHK.TRANS64.TRYWAIT P0, [R0+URZ+0xb8], R3 ;  /* 0x0000b803000075a7 */ /* 0x0022a400080011ff */
[----:B--2---:R-:W-:Y:S05]  /*a450*/  @!P0 NANOSLEEP.SYNCS 0x989680 ;  /* 0x009896800000895d */ /* 0x004fea0003900000 */
[----:B------:R-:W2:Y:S02]  /*a460*/  @!P0 SYNCS.PHASECHK.TRANS64 P0, [R0+URZ+0xb8], R3 ;  /* 0x0000b803000085a7 */ /* 0x000ea400080010ff */
[----:B--2---:R-:W-:Y:S05]  /*a470*/  @!P0 BRA `(.L_x_193) ;  /* 0xfffffffc00f08947 */ /* 0x004fea000383ffff */
[----:B------:R-:W-:Y:S05]  /*a480*/  BRA `(.L_x_194) ;  /* 0xffffffac00887947 */ /* 0x000fea000383ffff */
.L_x_94:
[----:B-1----:R-:W-:-:S07]  /*a490*/  MOV R0, UR21 ;  /* 0x0000001500007c02 */ /* 0x002fce0008000f00 */
.L_x_195:
[----:B-1----:R1:W2:Y:S02]  /*a4a0*/  SYNCS.PHASECHK.TRANS64.TRYWAIT P0, [R0+URZ+0xc0], R3 ;  /* 0x0000c003000075a7 */ /* 0x0022a400080011ff */
[----:B--2---:R-:W-:Y:S05]  /*a4b0*/  @!P0 NANOSLEEP.SYNCS 0x989680 ;  /* 0x009896800000895d */ /* 0x004fea0003900000 */
[----:B------:R-:W2:Y:S02]  /*a4c0*/  @!P0 SYNCS.PHASECHK.TRANS64 P0, [R0+URZ+0xc0], R3 ;  /* 0x0000c003000085a7 */ /* 0x000ea400080010ff */
[----:B--2---:R-:W-:Y:S05]  /*a4d0*/  @!P0 BRA `(.L_x_195) ;  /* 0xfffffffc00f08947 */ /* 0x004fea000383ffff */
[----:B------:R-:W-:Y:S05]  /*a4e0*/  BRA `(.L_x_196) ;  /* 0xffffffac00787947 */ /* 0x000fea000383ffff */
.L_x_96:
[----:B-1----:R1:W2:Y:S02]  /*a4f0*/  SYNCS.PHASECHK.TRANS64.TRYWAIT P0, [R3+URZ+0xe0], R0 ;  /* 0x0000e000030075a7 */ /* 0x0022a400080011ff */
[----:B--2---:R-:W-:Y:S05]  /*a500*/  @!P0 NANOSLEEP.SYNCS 0x989680 ;  /* 0x009896800000895d */ /* 0x004fea0003900000 */
[----:B------:R-:W2:Y:S02]  /*a510*/  @!P0 SYNCS.PHASECHK.TRANS64 P0, [R3+URZ+0xe0], R0 ;  /* 0x0000e000030085a7 */ /* 0x000ea400080010ff */
[----:B--2---:R-:W-:Y:S05]  /*a520*/  @!P0 BRA `(.L_x_96) ;  /* 0xfffffffc00f08947 */ /* 0x004fea000383ffff */
[----:B------:R-:W-:Y:S05]  /*a530*/  BRA `(.L_x_197) ;  /* 0xffffffb000447947 */ /* 0x000fea000383ffff */
.L_x_107:
[----:B-1----:R-:W-:Y:S04]  /*a540*/  MOV R0, UR44 ;  /* 0x0000002c00007c02 */ /* 0x002fe80008000f00 */
[----:B------:R1:W2:Y:S03]  /*a550*/  SYNCS.PHASECHK.TRANS64.TRYWAIT P1, [R0+URZ+0x90], R5 ;  /* 0x00009005000075a7 */ /* 0x0002a600080211ff */
[----:B--2---:R-:W-:Y:S05]  /*a560*/  @!P1 NANOSLEEP.SYNCS 0x989680 ;  /* 0x009896800000995d */ /* 0x004fea0003900000 */
[----:B------:R-:W2:Y:S02]  /*a570*/  @!P1 SYNCS.PHASECHK.TRANS64 P1, [R0+URZ+0x90], R5 ;  /* 0x00009005000095a7 */ /* 0x000ea400080210ff */
[----:B--2---:R-:W-:Y:S05]  /*a580*/  @!P1 BRA `(.L_x_107) ;  /* 0xfffffffc00ec9947 */ /* 0x004fea000383ffff */
[----:B------:R-:W-:Y:S05]  /*a590*/  BRA `(.L_x_106) ;  /* 0xffffffbc00d87947 */ /* 0x000fea000383ffff */
.L_x_109:
[----:B-1----:R1:W4:Y:S02]  /*a5a0*/  SYNCS.PHASECHK.TRANS64.TRYWAIT P0, [R98+URZ+0x100], R3 ;  /* 0x00010003620075a7 */ /* 0x00232400080011ff */
[----:B----4-:R-:W-:Y:S05]  /*a5b0*/  @!P0 NANOSLEEP.SYNCS 0x989680 ;  /* 0x009896800000895d */ /* 0x010fea0003900000 */
[----:B------:R-:W4:Y:S02]  /*a5c0*/  @!P0 SYNCS.PHASECHK.TRANS64 P0, [R98+URZ+0x100], R3 ;  /* 0x00010003620085a7 */ /* 0x000f2400080010ff */
[----:B----4-:R-:W-:Y:S05]  /*a5d0*/  @!P0 BRA `(.L_x_109) ;  /* 0xfffffffc00f08947 */ /* 0x010fea000383ffff */
[----:B------:R-:W-:Y:S05]  /*a5e0*/  BRA `(.L_x_108) ;  /* 0xffffffc000047947 */ /* 0x000fea000383ffff */
.L_x_118:
[----:B--2---:R2:W3:Y:S02]  /*a5f0*/  SYNCS.PHASECHK.TRANS64.TRYWAIT P0, [R3+URZ+0x90], R0 ;  /* 0x00009000030075a7 */ /* 0x0044e400080011ff */
[----:B---3--:R-:W-:Y:S05]  /*a600*/  @!P0 NANOSLEEP.SYNCS 0x989680 ;  /* 0x009896800000895d */ /* 0x008fea0003900000 */
[----:B------:R-:W3:Y:S02]  /*a610*/  @!P0 SYNCS.PHASECHK.TRANS64 P0, [R3+URZ+0x90], R0 ;  /* 0x00009000030085a7 */ /* 0x000ee400080010ff */
[----:B---3--:R-:W-:Y:S05]  /*a620*/  @!P0 BRA `(.L_x_118) ;  /* 0xfffffffc00f08947 */ /* 0x008fea000383ffff */
[----:B------:R-:W-:Y:S05]  /*a630*/  BRA `(.L_x_117) ;  /* 0xffffffc800e87947 */ /* 0x000fea000383ffff */
.L_x_126:
[----:B-1----:R1:W3:Y:S02]  /*a640*/  SYNCS.PHASECHK.TRANS64.TRYWAIT P0, [R63+URZ+0x90], R4 ;  /* 0x000090043f0075a7 */ /* 0x0022e400080011ff */
[----:B---3--:R-:W-:Y:S05]  /*a650*/  @!P0 NANOSLEEP.SYNCS 0x989680 ;  /* 0x009896800000895d */ /* 0x008fea0003900000 */
[----:B------:R-:W3:Y:S02]  /*a660*/  @!P0 SYNCS.PHASECHK.TRANS64 P0, [R63+URZ+0x90], R4 ;  /* 0x000090043f0085a7 */ /* 0x000ee400080010ff */
[----:B---3--:R-:W-:Y:S05]  /*a670*/  @!P0 BRA `(.L_x_126) ;  /* 0xfffffffc00f08947 */ /* 0x008fea000383ffff */
[----:B------:R-:W-:Y:S05]  /*a680*/  BRA `(.L_x_125) ;  /* 0xffffffd400f07947 */ /* 0x000fea000383ffff */
.L_x_134:
[----:B-1----:R1:W3:Y:S02]  /*a690*/  SYNCS.PHASECHK.TRANS64.TRYWAIT P0, [R108+URZ+0x90], R3 ;  /* 0x000090036c0075a7 */ /* 0x0022e400080011ff */
[----:B---3--:R-:W-:Y:S05]  /*a6a0*/  @!P0 NANOSLEEP.SYNCS 0x989680 ;  /* 0x009896800000895d */ /* 0x008fea0003900000 */
[----:B------:R-:W3:Y:S02]  /*a6b0*/  @!P0 SYNCS.PHASECHK.TRANS64 P0, [R108+URZ+0x90], R3 ;  /* 0x000090036c0085a7 */ /* 0x000ee400080010ff */
[----:B---3--:R-:W-:Y:S05]  /*a6c0*/  @!P0 BRA `(.L_x_134) ;  /* 0xfffffffc00f08947 */ /* 0x008fea000383ffff */
[----:B------:R-:W-:Y:S05]  /*a6d0*/  BRA `(.L_x_133) ;  /* 0xffffffe000f47947 */ /* 0x000fea000383ffff */
        .weak           $__internal_0_$__cuda_sm10x_tcgen05_guardrail_trap_col_being_dealloced_not_returned_by_alloc
        .type           $__internal_0_$__cuda_sm10x_tcgen05_guardrail_trap_col_being_dealloced_not_returned_by_alloc,@function
        .size           $__internal_0_$__cuda_sm10x_tcgen05_guardrail_trap_col_being_dealloced_not_returned_by_alloc,($__internal_1_$__cuda_sm10x_tcgen05_guardrail_trap_phase_invalid_during_alloc - $__internal_0_$__cuda_sm10x_tcgen05_guardrail_trap_col_being_dealloced_not_returned_by_alloc)
$__internal_0_$__cuda_sm10x_tcgen05_guardrail_trap_col_being_dealloced_not_returned_by_alloc:
[----:B------:R-:W-:Y:S05]  /*a6e0*/  BPT.TRAP 0x1 ;  /* 0x000000040000795c */ /* 0x000fea0000300000 */
[----:B------:R-:W-:-:S04]  /*a6f0*/  HFMA2 R3, -RZ, RZ, 0, 0 ;  /* 0x00000000ff037431 */ /* 0x000fc800000001ff */
[----:B------:R-:W-:Y:S05]  /*a700*/  RET.REL.NODEC R2 `(_ZN7cutlass13device_kernelINS_4gemm6kernel13GemmUniversalIN4cute5tupleIJiiiiEEENS1_10collective13CollectiveMmaINS1_35MainloopSm100TmaUmmaWarpSpecializedILi9ELi2ELi4ENS5_IJNS4_1CILi2EEENSA_ILi1EEESC_EEEEENS5_IJNSA_ILi64EEENSA_ILi256EEENSA_ILi32EEEEEENS_10bfloat16_tENS5_IJlSC_lEEESJ_SK_NS4_8TiledMMAINS4_8MMA_AtomIJNS4_20SM100_MMA_F16BF16_SSISJ_SJ_fLi64ELi256ELNS4_4UMMA5MajorE0ELSP_0ELNSO_7ScaleInE0ELSQ_0EEEEEENS4_6LayoutINS5_IJSC_SC_SC_EEENS5_IJNSA_ILi0EEESV_SV_EEEEENS5_IJNS4_10UnderscoreESY_SY_EEEEENS4_13SM90_TMA_LOADENS4_14ComposedLayoutINS4_7SwizzleILi2ELi4ELi3EEENS4_18smem_ptr_flag_bitsILi16EEENST_INS5_IJNSA_ILi8EEESH_EEENS5_IJSH_SC_EEEEEEEvNS4_8identityENS4_23SM90_TMA_LOAD_MULTICASTES1B_vS1C_EENS_8epilogue10collective18CollectiveEpilogueINS1F_23Sm100TmaWarpSpecializedILi4ELi2ELi32ELb1ELb0EEEJSI_NS5_IJNST_ISF_SC_EES1K_EEESJ_SK_SJ_SK_NS1F_6fusion15FusionCallbacksIS1J_NS1M_17LinearCombinationISJ_fSJ_fLNS_15FloatRoundStyleE2EEESI_S1L_JEEENS4_5SM1004TMEM4LOAD26SM100_TMEM_LOAD_16dp256b8xES11_NS12_INS13_ILi3ELi4ELi3EEES16_NST_INS5_IJS17_SF_EEENS5_IJSF_SC_EEEEEEENS4_17SM75_U32x4_LDSM_NENS4_14SM90_TMA_STOREES20_NS4_17SM90_U32x4_STSM_NENS4_39AutoVectorizingCopyWithAssumedAlignmentILi128EEEEEEvvEEEEvNT_6ParamsE) ;  /* 0xffffff58023c7950 */ /* 0x000fea0003c3ffff */
        .weak           $__internal_1_$__cuda_sm10x_tcgen05_guardrail_trap_phase_invalid_during_alloc
        .type           $__internal_1_$__cuda_sm10x_tcgen05_guardrail_trap_phase_invalid_during_alloc,@function
        .size           $__internal_1_$__cuda_sm10x_tcgen05_guardrail_trap_phase_invalid_during_alloc,($__internal_2_$__cuda_sm10x_tcgen05_guardrail_trap_unallocated_columns_being_dealloced - $__internal_1_$__cuda_sm10x_tcgen05_guardrail_trap_phase_invalid_during_alloc)
$__internal_1_$__cuda_sm10x_tcgen05_guardrail_trap_phase_invalid_during_alloc:
[----:B------:R-:W-:Y:S05]  /*a710*/  BPT.TRAP 0x1 ;  /* 0x000000040000795c */ /* 0x000fea0000300000 */
[----:B------:R-:W-:-:S04]  /*a720*/  MOV R5, 0x0 ;  /* 0x0000000000057802 */ /* 0x000fc80000000f00 */
[----:B------:R-:W-:Y:S05]  /*a730*/  RET.REL.NODEC R4 `(_ZN7cutlass13device_kernelINS_4gemm6kernel13GemmUniversalIN4cute5tupleIJiiiiEEENS1_10collective13CollectiveMmaINS1_35MainloopSm100TmaUmmaWarpSpecializedILi9ELi2ELi4ENS5_IJNS4_1CILi2EEENSA_ILi1EEESC_EEEEENS5_IJNSA_ILi64EEENSA_ILi256EEENSA_ILi32EEEEEENS_10bfloat16_tENS5_IJlSC_lEEESJ_SK_NS4_8TiledMMAINS4_8MMA_AtomIJNS4_20SM100_MMA_F16BF16_SSISJ_SJ_fLi64ELi256ELNS4_4UMMA5MajorE0ELSP_0ELNSO_7ScaleInE0ELSQ_0EEEEEENS4_6LayoutINS5_IJSC_SC_SC_EEENS5_IJNSA_ILi0EEESV_SV_EEEEENS5_IJNS4_10UnderscoreESY_SY_EEEEENS4_13SM90_TMA_LOADENS4_14ComposedLayoutINS4_7SwizzleILi2ELi4ELi3EEENS4_18smem_ptr_flag_bitsILi16EEENST_INS5_IJNSA_ILi8EEESH_EEENS5_IJSH_SC_EEEEEEEvNS4_8identityENS4_23SM90_TMA_LOAD_MULTICASTES1B_vS1C_EENS_8epilogue10collective18CollectiveEpilogueINS1F_23Sm100TmaWarpSpecializedILi4ELi2ELi32ELb1ELb0EEEJSI_NS5_IJNST_ISF_SC_EES1K_EEESJ_SK_SJ_SK_NS1F_6fusion15FusionCallbacksIS1J_NS1M_17LinearCombinationISJ_fSJ_fLNS_15FloatRoundStyleE2EEESI_S1L_JEEENS4_5SM1004TMEM4LOAD26SM100_TMEM_LOAD_16dp256b8xES11_NS12_INS13_ILi3ELi4ELi3EEES16_NST_INS5_IJS17_SF_EEENS5_IJSF_SC_EEEEEEENS4_17SM75_U32x4_LDSM_NENS4_14SM90_TMA_STOREES20_NS4_17SM90_U32x4_STSM_NENS4_39AutoVectorizingCopyWithAssumedAlignmentILi128EEEEEEvvEEEEvNT_6ParamsE) ;  /* 0xffffff5804307950 */ /* 0x000fea0003c3ffff */
        .weak           $__internal_2_$__cuda_sm10x_tcgen05_guardrail_trap_unallocated_columns_being_dealloced
        .type           $__internal_2_$__cuda_sm10x_tcgen05_guardrail_trap_unallocated_columns_being_dealloced,@function
        .size           $__internal_2_$__cuda_sm10x_tcgen05_guardrail_trap_unallocated_columns_being_dealloced,(.L_x_199 - $__internal_2_$__cuda_sm10x_tcgen05_guardrail_trap_unallocated_columns_being_dealloced)
$__internal_2_$__cuda_sm10x_tcgen05_guardrail_trap_unallocated_columns_being_dealloced:
[----:B------:R-:W-:Y:S05]  /*a740*/  BPT.TRAP 0x1 ;  /* 0x000000040000795c */ /* 0x000fea0000300000 */
[----:B------:R-:W-:-:S04]  /*a750*/  HFMA2 R3, -RZ, RZ, 0, 0 ;  /* 0x00000000ff037431 */ /* 0x000fc800000001ff */
[----:B------:R-:W-:Y:S05]  /*a760*/  RET.REL.NODEC R2 `(_ZN7cutlass13device_kernelINS_4gemm6kernel13GemmUniversalIN4cute5tupleIJiiiiEEENS1_10collective13CollectiveMmaINS1_35MainloopSm100TmaUmmaWarpSpecializedILi9ELi2ELi4ENS5_IJNS4_1CILi2EEENSA_ILi1EEESC_EEEEENS5_IJNSA_ILi64EEENSA_ILi256EEENSA_ILi32EEEEEENS_10bfloat16_tENS5_IJlSC_lEEESJ_SK_NS4_8TiledMMAINS4_8MMA_AtomIJNS4_20SM100_MMA_F16BF16_SSISJ_SJ_fLi64ELi256ELNS4_4UMMA5MajorE0ELSP_0ELNSO_7ScaleInE0ELSQ_0EEEEEENS4_6LayoutINS5_IJSC_SC_SC_EEENS5_IJNSA_ILi0EEESV_SV_EEEEENS5_IJNS4_10UnderscoreESY_SY_EEEEENS4_13SM90_TMA_LOADENS4_14ComposedLayoutINS4_7SwizzleILi2ELi4ELi3EEENS4_18smem_ptr_flag_bitsILi16EEENST_INS5_IJNSA_ILi8EEESH_EEENS5_IJSH_SC_EEEEEEEvNS4_8identityENS4_23SM90_TMA_LOAD_MULTICASTES1B_vS1C_EENS_8epilogue10collective18CollectiveEpilogueINS1F_23Sm100TmaWarpSpecializedILi4ELi2ELi32ELb1ELb0EEEJSI_NS5_IJNST_ISF_SC_EES1K_EEESJ_SK_SJ_SK_NS1F_6fusion15FusionCallbacksIS1J_NS1M_17LinearCombinationISJ_fSJ_fLNS_15FloatRoundStyleE2EEESI_S1L_JEEENS4_5SM1004TMEM4LOAD26SM100_TMEM_LOAD_16dp256b8xES11_NS12_INS13_ILi3ELi4ELi3EEES16_NST_INS5_IJS17_SF_EEENS5_IJSF_SC_EEEEEEENS4_17SM75_U32x4_LDSM_NENS4_14SM90_TMA_STOREES20_NS4_17SM90_U32x4_STSM_NENS4_39AutoVectorizingCopyWithAssumedAlignmentILi128EEEEEEvvEEEEvNT_6ParamsE) ;  /* 0xffffff5802247950 */ /* 0x000fea0003c3ffff */
.L_x_198:
[----:B------:R-:W-:-:S00]  /*a770*/  BRA `(.L_x_198) ;  /* 0xfffffffc00fc7947 */ /* 0x000fc0000383ffff */
[----:B------:R-:W-:-:S00]  /*a780*/  NOP ;  /* 0x0000000000007918 */ /* 0x000fc00000000000 */
[----:B------:R-:W-:-:S00]  /*a790*/  NOP ;  /* 0x0000000000007918 */ /* 0x000fc00000000000 */
[----:B------:R-:W-:-:S00]  /*a7a0*/  NOP ;  /* 0x0000000000007918 */ /* 0x000fc00000000000 */
[----:B------:R-:W-:-:S00]  /*a7b0*/  NOP ;  /* 0x0000000000007918 */ /* 0x000fc00000000000 */
[----:B------:R-:W-:-:S00]  /*a7c0*/  NOP ;  /* 0x0000000000007918 */ /* 0x000fc00000000000 */
[----:B------:R-:W-:-:S00]  /*a7d0*/  NOP ;  /* 0x0000000000007918 */ /* 0x000fc00000000000 */
[----:B------:R-:W-:-:S00]  /*a7e0*/  NOP ;  /* 0x0000000000007918 */ /* 0x000fc00000000000 */
[----:B------:R-:W-:-:S00]  /*a7f0*/  NOP ;  /* 0x0000000000007918 */ /* 0x000fc00000000000 */
.L_x_199:


//--------------------- .nv.global.init           --------------------------
	.section	.nv.global.init,"aw",@progbits
.nv.global.init:
	.type		$str$27,@object
	.size		$str$27,($str$28 - $str$27)
$str$27:
        /*0000*/ 	.byte	0x28, 0x61, 0x64, 0x64, 0x72, 0x65, 0x73, 0x73, 0x20, 0x26, 0x20, 0x6d, 0x61, 0x73, 0x6b, 0x29
        /*0010*/ 	.byte	0x20, 0x3d, 0x3d, 0x20, 0x30, 0x00
	.type		$str$28,@object
	.size		$str$28,($str$26 - $str$28)
$str$28:
        /*0016*/ 	.byte	0x2f, 0x74, 0x6d, 0x70, 0x2f, 0x63, 0x75, 0x74, 0x6c, 0x61, 0x73, 0x73, 0x5f, 0x73, 0x77, 0x65
        /*0026*/ 	.byte	0x65, 0x70, 0x5f, 0x73, 0x72, 0x63, 0x2f, 0x69, 0x6e, 0x63, 0x6c, 0x75, 0x64, 0x65, 0x2f, 0x63
        /*0036*/ 	.byte	0x75, 0x74, 0x65, 0x2f, 0x70, 0x6f, 0x69, 0x6e, 0x74, 0x65, 0x72, 0x5f, 0x66, 0x6c, 0x61, 0x67
        /*0046*/ 	.byte	0x67, 0x65, 0x64, 0x2e, 0x68, 0x70, 0x70, 0x00
	.type		$str$26,@object
	.size		$str$26,($str$25 - $str$26)
$str$26:
        /*004e*/ 	.byte	0x2f, 0x74, 0x6d, 0x70, 0x2f, 0x63, 0x75, 0x74, 0x6c, 0x61, 0x73, 0x73, 0x5f, 0x73, 0x77, 0x65
        /*005e*/ 	.byte	0x65, 0x70, 0x5f, 0x73, 0x72, 0x63, 0x2f, 0x69, 0x6e, 0x63, 0x6c, 0x75, 0x64, 0x65, 0x2f, 0x63
        /*006e*/ 	.byte	0x75, 0x74, 0x65, 0x2f, 0x61, 0x74, 0x6f, 0x6d, 0x2f, 0x63, 0x6f, 0x70, 0x79, 0x5f, 0x74, 0x72
        /*007e*/ 	.byte	0x61, 0x69, 0x74, 0x73, 0x5f, 0x73, 0x6d, 0x31, 0x30, 0x30, 0x2e, 0x68, 0x70, 0x70, 0x00
	.type		$str$25,@object
	.size		$str$25,(__unnamed_1 - $str$25)
$str$25:
        /*008d*/ 	.byte	0x28, 0x28, 0x75, 0x69, 0x6e, 0x74, 0x33, 0x32, 0x5f, 0x74, 0x28, 0x74, 0x68, 0x72, 0x65, 0x61
        /*009d*/ 	.byte	0x64, 0x49, 0x64, 0x78, 0x2e, 0x78, 0x29, 0x20, 0x2f, 0x20, 0x33, 0x32, 0x29, 0x20, 0x25, 0x20
        /*00ad*/ 	.byte	0x34, 0x29, 0x20, 0x3d, 0x3d, 0x20, 0x28, 0x28, 0x28, 0x74, 0x6d, 0x65, 0x6d, 0x5f, 0x61, 0x64
        /*00bd*/ 	.byte	0x64, 0x72, 0x20, 0x3e, 0x3e, 0x20, 0x31, 0x36, 0x29, 0x20, 0x2f, 0x20, 0x33, 0x32, 0x29, 0x20
        /*00cd*/ 	.byte	0x25, 0x20, 0x34, 0x29, 0x00
	.type		__unnamed_1,@object
	.size		__unnamed_1,(__unnamed_2 - __unnamed_1)
__unnamed_1:
        /*00d2*/ 	.byte	0x61, 0x75, 0x74, 0x6f, 0x20, 0x63, 0x75, 0x74, 0x65, 0x3a, 0x3a, 0x61, 0x73, 0x5f, 0x70, 0x6f
        /* <DEDUP_REMOVED lines=24> */
        /*0262*/ 	.byte	0x30, 0x39, 0x36, 0x3e, 0x3e, 0x3e, 0x3e, 0x5d, 0x00
	.type		__unnamed_2,@object
	.size		__unnamed_2,(.L_2 - __unnamed_2)
__unnamed_2:
        /* <DEDUP_REMOVED lines=46> */
        /*054b*/ 	.byte	0x75, 0x74, 0x65, 0x3a, 0x3a, 0x43, 0x3c, 0x30, 0x3e, 0x3e, 0x3e, 0x3e, 0x5d, 0x00
.L_2:


//--------------------- .nv.shared._ZN7cutlass13device_kernelINS_4gemm6kernel13GemmUniversalIN4cute5tupleIJiiiiEEENS1_10collective13CollectiveMmaINS1_35MainloopSm100TmaUmmaWarpSpecializedILi9ELi2ELi4ENS5_IJNS4_1CILi2EEENSA_ILi1EEESC_EEEEENS5_IJNSA_ILi64EEENSA_ILi256EEENSA_ILi32EEEEEENS_10bfloat16_tENS5_IJlSC_lEEESJ_SK_NS4_8TiledMMAINS4_8MMA_AtomIJNS4_20SM100_MMA_F16BF16_SSISJ_SJ_fLi64ELi256ELNS4_4UMMA5MajorE0ELSP_0ELNSO_7ScaleInE0ELSQ_0EEEEEENS4_6LayoutINS5_IJSC_SC_SC_EEENS5_IJNSA_ILi0EEESV_SV_EEEEENS5_IJNS4_10UnderscoreESY_SY_EEEEENS4_13SM90_TMA_LOADENS4_14ComposedLayoutINS4_7SwizzleILi2ELi4ELi3EEENS4_18smem_ptr_flag_bitsILi16EEENST_INS5_IJNSA_ILi8EEESH_EEENS5_IJSH_SC_EEEEEEEvNS4_8identityENS4_23SM90_TMA_LOAD_MULTICASTES1B_vS1C_EENS_8epilogue10collective18CollectiveEpilogueINS1F_23Sm100TmaWarpSpecializedILi4ELi2ELi32ELb1ELb0EEEJSI_NS5_IJNST_ISF_SC_EES1K_EEESJ_SK_SJ_SK_NS1F_6fusion15FusionCallbacksIS1J_NS1M_17LinearCombinationISJ_fSJ_fLNS_15FloatRoundStyleE2EEESI_S1L_JEEENS4_5SM1004TMEM4LOAD26SM100_TMEM_LOAD_16dp256b8xES11_NS12_INS13_ILi3ELi4ELi3EEES16_NST_INS5_IJS17_SF_EEENS5_IJSF_SC_EEEEEEENS4_17SM75_U32x4_LDSM_NENS4_14SM90_TMA_STOREES20_NS4_17SM90_U32x4_STSM_NENS4_39AutoVectorizingCopyWithAssumedAlignmentILi128EEEEEEvvEEEEvNT_6ParamsE --------------------------
	.section	.nv.shared._ZN7cutlass13device_kernelINS_4gemm6kernel13GemmUniversalIN4cute5tupleIJiiiiEEENS1_10collective13CollectiveMmaINS1_35MainloopSm100TmaUmmaWarpSpecializedILi9ELi2ELi4ENS5_IJNS4_1CILi2EEENSA_ILi1EEESC_EEEEENS5_IJNSA_ILi64EEENSA_ILi256EEENSA_ILi32EEEEEENS_10bfloat16_tENS5_IJlSC_lEEESJ_SK_NS4_8TiledMMAINS4_8MMA_AtomIJNS4_20SM100_MMA_F16BF16_SSISJ_SJ_fLi64ELi256ELNS4_4UMMA5MajorE0ELSP_0ELNSO_7ScaleInE0ELSQ_0EEEEEENS4_6LayoutINS5_IJSC_SC_SC_EEENS5_IJNSA_ILi0EEESV_SV_EEEEENS5_IJNS4_10UnderscoreESY_SY_EEEEENS4_13SM90_TMA_LOADENS4_14ComposedLayoutINS4_7SwizzleILi2ELi4ELi3EEENS4_18smem_ptr_flag_bitsILi16EEENST_INS5_IJNSA_ILi8EEESH_EEENS5_IJSH_SC_EEEEEEEvNS4_8identityENS4_23SM90_TMA_LOAD_MULTICASTES1B_vS1C_EENS_8epilogue10collective18CollectiveEpilogueINS1F_23Sm100TmaWarpSpecializedILi4ELi2ELi32ELb1ELb0EEEJSI_NS5_IJNST_ISF_SC_EES1K_EEESJ_SK_SJ_SK_NS1F_6fusion15FusionCallbacksIS1J_NS1M_17LinearCombinationISJ_fSJ_fLNS_15FloatRoundStyleE2EEESI_S1L_JEEENS4_5SM1004TMEM4LOAD26SM100_TMEM_LOAD_16dp256b8xES11_NS12_INS13_ILi3ELi4ELi3EEES16_NST_INS5_IJS17_SF_EEENS5_IJSF_SC_EEEEEEENS4_17SM75_U32x4_LDSM_NENS4_14SM90_TMA_STOREES20_NS4_17SM90_U32x4_STSM_NENS4_39AutoVectorizingCopyWithAssumedAlignmentILi128EEEEEEvvEEEEvNT_6ParamsE,"aw",@nobits
	.sectionflags	@""
	.align	16
	.zero		1024


//--------------------- .nv.shared.reserved.0     --------------------------
	.section	.nv.shared.reserved.0,"aw",@nobits
	.weak		__nv_reservedSMEM_offset_0_alias
	.size		__nv_reservedSMEM_offset_0_alias, 0, 64
	.other		__nv_reservedSMEM_offset_0_alias,@"STO_CUDA_RESERVED_SHARED STV_DEFAULT"
__nv_reservedSMEM_offset_0_alias:
	.zero		0
.nv.shared.reserved.0:
	.zero		64
	.weak		__nv_reservedSMEM_tcgen05_partition
	.type		__nv_reservedSMEM_tcgen05_partition,@object
	.size		__nv_reservedSMEM_tcgen05_partition,(.L_0 - __nv_reservedSMEM_tcgen05_partition)
__nv_reservedSMEM_tcgen05_partition:
	.zero		32
.L_0:


//--------------------- .nv.global                --------------------------
	.section	.nv.global,"aw",@nobits
.nv.global:
	.type		_ZN40_INTERNAL_870e8876_4_k_cu_e7573578_340654cute1_E,@object
	.size		_ZN40_INTERNAL_870e8876_4_k_cu_e7573578_340654cute1_E,(_ZN40_INTERNAL_870e8876_4_k_cu_e7573578_340654cuda3std3__45__cpo6cbeginE - _ZN40_INTERNAL_870e8876_4_k_cu_e7573578_340654cute1_E)
_ZN40_INTERNAL_870e8876_4_k_cu_e7573578_340654cute1_E:
	.zero		1
	.type		_ZN40_INTERNAL_870e8876_4_k_cu_e7573578_340654cuda3std3__45__cpo6cbeginE,@object
	.size		_ZN40_INTERNAL_870e8876_4_k_cu_e7573578_340654cuda3std3__45__cpo6cbeginE,(_ZN40_INTERNAL_870e8876_4_k_cu_e7573578_340654cuda3std3__48in_placeE - _ZN40_INTERNAL_870e8876_4_k_cu_e7573578_340654cuda3std3__45__cpo6cbeginE)
_ZN40_INTERNAL_870e8876_4_k_cu_e7573578_340654cuda3std3__45__cpo6cbeginE:
	.zero		1
	.type		_ZN40_INTERNAL_870e8876_4_k_cu_e7573578_340654cuda3std3__48in_placeE,@object
	.size		_ZN40_INTERNAL_870e8876_4_k_cu_e7573578_340654cuda3std3__48in_placeE,(_ZN40_INTERNAL_870e8876_4_k_cu_e7573578_340654cuda3std6ranges3__45__cpo9iter_moveE - _ZN40_INTERNAL_870e8876_4_k_cu_e7573578_340654cuda3std3__48in_placeE)
_ZN40_INTERNAL_870e8876_4_k_cu_e7573578_340654cuda3std3__48in_placeE:
	.zero		1
	.type		_ZN40_INTERNAL_870e8876_4_k_cu_e7573578_340654cuda3std6ranges3__45__cpo9iter_moveE,@object
	.size		_ZN40_INTERNAL_870e8876_4_k_cu_e7573578_340654cuda3std6ranges3__45__cpo9iter_moveE,(_ZN40_INTERNAL_870e8876_4_k_cu_e7573578_340654cuda3std3__45__cpo5beginE - _ZN40_INTERNAL_870e8876_4_k_cu_e7573578_340654cuda3std6ranges3__45__cpo9iter_moveE)
_ZN40_INTERNAL_870e8876_4_k_cu_e7573578_340654cuda3std6ranges3__45__cpo9iter_moveE:
	.zero		1
	.type		_ZN40_INTERNAL_870e8876_4_k_cu_e7573578_340654cuda3std3__45__cpo5beginE,@object
	.size		_ZN40_INTERNAL_870e8876_4_k_cu_e7573578_340654cuda3std3__45__cpo5beginE,(_ZN40_INTERNAL_870e8876_4_k_cu_e7573578_340654cuda3std3__442_GLOBAL__N__870e8876_4_k_cu_e7573578_340656ignoreE - _ZN40_INTERNAL_870e8876_4_k_cu_e7573578_340654cuda3std3__45__cpo5beginE)
_ZN40_INTERNAL_870e8876_4_k_cu_e7573578_340654cuda3std3__45__cpo5beginE:
	.zero		1
	.type		_ZN40_INTERNAL_870e8876_4_k_cu_e7573578_340654cuda3std3__442_GLOBAL__N__870e8876_4_k_cu_e7573578_340656ignoreE,@object
	.size		_ZN40_INTERNAL_870e8876_4_k_cu_e7573578_340654cuda3std3__442_GLOBAL__N__870e8876_4_k_cu_e7573578_340656ignoreE,(_ZN40_INTERNAL_870e8876_4_k_cu_e7573578_340654cute7productE - _ZN40_INTERNAL_870e8876_4_k_cu_e7573578_340654cuda3std3__442_GLOBAL__N__870e8876_4_k_cu_e7573578_340656ignoreE)
_ZN40_INTERNAL_870e8876_4_k_cu_e7573578_340654cuda3std3__442_GLOBAL__N__870e8876_4_k_cu_e7573578_340656ignoreE:
	.zero		1
	.type		_ZN40_INTERNAL_870e8876_4_k_cu_e7573578_340654cute7productE,@object
	.size		_ZN40_INTERNAL_870e8876_4_k_cu_e7573578_340654cute7productE,(_ZN40_INTERNAL_870e8876_4_k_cu_e7573578_340654cuda3std3__45__cpo3endE - _ZN40_INTERNAL_870e8876_4_k_cu_e7573578_340654cute7productE)
_ZN40_INTERNAL_870e8876_4_k_cu_e7573578_340654cute7productE:
	.zero		1
	.type		_ZN40_INTERNAL_870e8876_4_k_cu_e7573578_340654cuda3std3__45__cpo3endE,@object
	.size		_ZN40_INTERNAL_870e8876_4_k_cu_e7573578_340654cuda3std3__45__cpo3endE,(_ZN40_INTERNAL_870e8876_4_k_cu_e7573578_340654cuda3std3__419piecewise_constructE - _ZN40_INTERNAL_870e8876_4_k_cu_e7573578_340654cuda3std3__45__cpo3endE)
_ZN40_INTERNAL_870e8876_4_k_cu_e7573578_340654cuda3std3__45__cpo3endE:
	.zero		1
	.type		_ZN40_INTERNAL_870e8876_4_k_cu_e7573578_340654cuda3std3__419piecewise_constructE,@object
	.size		_ZN40_INTERNAL_870e8876_4_k_cu_e7573578_340654cuda3std3__419piecewise_constructE,(_ZN40_INTERNAL_870e8876_4_k_cu_e7573578_340654cuda3std3__45__cpo4cendE - _ZN40_INTERNAL_870e8876_4_k_cu_e7573578_340654cuda3std3__419piecewise_constructE)
_ZN40_INTERNAL_870e8876_4_k_cu_e7573578_340654cuda3std3__419piecewise_constructE:
	.zero		1
	.type		_ZN40_INTERNAL_870e8876_4_k_cu_e7573578_340654cuda3std3__45__cpo4cendE,@object
	.size		_ZN40_INTERNAL_870e8876_4_k_cu_e7573578_340654cuda3std3__45__cpo4cendE,(_ZN40_INTERNAL_870e8876_4_k_cu_e7573578_340654cuda3std6ranges3__45__cpo4swapE - _ZN40_INTERNAL_870e8876_4_k_cu_e7573578_340654cuda3std3__45__cpo4cendE)
_ZN40_INTERNAL_870e8876_4_k_cu_e7573578_340654cuda3std3__45__cpo4cendE:
	.zero		1
	.type		_ZN40_INTERNAL_870e8876_4_k_cu_e7573578_340654cuda3std6ranges3__45__cpo4swapE,@object
	.size		_ZN40_INTERNAL_870e8876_4_k_cu_e7573578_340654cuda3std6ranges3__45__cpo4swapE,(.L_10 - _ZN40_INTERNAL_870e8876_4_k_cu_e7573578_340654cuda3std6ranges3__45__cpo4swapE)
_ZN40_INTERNAL_870e8876_4_k_cu_e7573578_340654cuda3std6ranges3__45__cpo4swapE:
	.zero		1
.L_10:


//--------------------- .nv.constant0._ZN7cutlass13device_kernelINS_4gemm6kernel13GemmUniversalIN4cute5tupleIJiiiiEEENS1_10collective13CollectiveMmaINS1_35MainloopSm100TmaUmmaWarpSpecializedILi9ELi2ELi4ENS5_IJNS4_1CILi2EEENSA_ILi1EEESC_EEEEENS5_IJNSA_ILi64EEENSA_ILi256EEENSA_ILi32EEEEEENS_10bfloat16_tENS5_IJlSC_lEEESJ_SK_NS4_8TiledMMAINS4_8MMA_AtomIJNS4_20SM100_MMA_F16BF16_SSISJ_SJ_fLi64ELi256ELNS4_4UMMA5MajorE0ELSP_0ELNSO_7ScaleInE0ELSQ_0EEEEEENS4_6LayoutINS5_IJSC_SC_SC_EEENS5_IJNSA_ILi0EEESV_SV_EEEEENS5_IJNS4_10UnderscoreESY_SY_EEEEENS4_13SM90_TMA_LOADENS4_14ComposedLayoutINS4_7SwizzleILi2ELi4ELi3EEENS4_18smem_ptr_flag_bitsILi16EEENST_INS5_IJNSA_ILi8EEESH_EEENS5_IJSH_SC_EEEEEEEvNS4_8identityENS4_23SM90_TMA_LOAD_MULTICASTES1B_vS1C_EENS_8epilogue10collective18CollectiveEpilogueINS1F_23Sm100TmaWarpSpecializedILi4ELi2ELi32ELb1ELb0EEEJSI_NS5_IJNST_ISF_SC_EES1K_EEESJ_SK_SJ_SK_NS1F_6fusion15FusionCallbacksIS1J_NS1M_17LinearCombinationISJ_fSJ_fLNS_15FloatRoundStyleE2EEESI_S1L_JEEENS4_5SM1004TMEM4LOAD26SM100_TMEM_LOAD_16dp256b8xES11_NS12_INS13_ILi3ELi4ELi3EEES16_NST_INS5_IJS17_SF_EEENS5_IJSF_SC_EEEEEEENS4_17SM75_U32x4_LDSM_NENS4_14SM90_TMA_STOREES20_NS4_17SM90_U32x4_STSM_NENS4_39AutoVectorizingCopyWithAssumedAlignmentILi128EEEEEEvvEEEEvNT_6ParamsE --------------------------
	.section	.nv.constant0._ZN7cutlass13device_kernelINS_4gemm6kernel13GemmUniversalIN4cute5tupleIJiiiiEEENS1_10collective13CollectiveMmaINS1_35MainloopSm100TmaUmmaWarpSpecializedILi9ELi2ELi4ENS5_IJNS4_1CILi2EEENSA_ILi1EEESC_EEEEENS5_IJNSA_ILi64EEENSA_ILi256EEENSA_ILi32EEEEEENS_10bfloat16_tENS5_IJlSC_lEEESJ_SK_NS4_8TiledMMAINS4_8MMA_AtomIJNS4_20SM100_MMA_F16BF16_SSISJ_SJ_fLi64ELi256ELNS4_4UMMA5MajorE0ELSP_0ELNSO_7ScaleInE0ELSQ_0EEEEEENS4_6LayoutINS5_IJSC_SC_SC_EEENS5_IJNSA_ILi0EEESV_SV_EEEEENS5_IJNS4_10UnderscoreESY_SY_EEEEENS4_13SM90_TMA_LOADENS4_14ComposedLayoutINS4_7SwizzleILi2ELi4ELi3EEENS4_18smem_ptr_flag_bitsILi16EEENST_INS5_IJNSA_ILi8EEESH_EEENS5_IJSH_SC_EEEEEEEvNS4_8identityENS4_23SM90_TMA_LOAD_MULTICASTES1B_vS1C_EENS_8epilogue10collective18CollectiveEpilogueINS1F_23Sm100TmaWarpSpecializedILi4ELi2ELi32ELb1ELb0EEEJSI_NS5_IJNST_ISF_SC_EES1K_EEESJ_SK_SJ_SK_NS1F_6fusion15FusionCallbacksIS1J_NS1M_17LinearCombinationISJ_fSJ_fLNS_15FloatRoundStyleE2EEESI_S1L_JEEENS4_5SM1004TMEM4LOAD26SM100_TMEM_LOAD_16dp256b8xES11_NS12_INS13_ILi3ELi4ELi3EEES16_NST_INS5_IJS17_SF_EEENS5_IJSF_SC_EEEEEEENS4_17SM75_U32x4_LDSM_NENS4_14SM90_TMA_STOREES20_NS4_17SM90_U32x4_STSM_NENS4_39AutoVectorizingCopyWithAssumedAlignmentILi128EEEEEEvvEEEEvNT_6ParamsE,"a",@progbits
	.sectionflags	@""
	.align	4
.nv.constant0._ZN7cutlass13device_kernelINS_4gemm6kernel13GemmUniversalIN4cute5tupleIJiiiiEEENS1_10collective13CollectiveMmaINS1_35MainloopSm100TmaUmmaWarpSpecializedILi9ELi2ELi4ENS5_IJNS4_1CILi2EEENSA_ILi1EEESC_EEEEENS5_IJNSA_ILi64EEENSA_ILi256EEENSA_ILi32EEEEEENS_10bfloat16_tENS5_IJlSC_lEEESJ_SK_NS4_8TiledMMAINS4_8MMA_AtomIJNS4_20SM100_MMA_F16BF16_SSISJ_SJ_fLi64ELi256ELNS4_4UMMA5MajorE0ELSP_0ELNSO_7ScaleInE0ELSQ_0EEEEEENS4_6LayoutINS5_IJSC_SC_SC_EEENS5_IJNSA_ILi0EEESV_SV_EEEEENS5_IJNS4_10UnderscoreESY_SY_EEEEENS4_13SM90_TMA_LOADENS4_14ComposedLayoutINS4_7SwizzleILi2ELi4ELi3EEENS4_18smem_ptr_flag_bitsILi16EEENST_INS5_IJNSA_ILi8EEESH_EEENS5_IJSH_SC_EEEEEEEvNS4_8identityENS4_23SM90_TMA_LOAD_MULTICASTES1B_vS1C_EENS_8epilogue10collective18CollectiveEpilogueINS1F_23Sm100TmaWarpSpecializedILi4ELi2ELi32ELb1ELb0EEEJSI_NS5_IJNST_ISF_SC_EES1K_EEESJ_SK_SJ_SK_NS1F_6fusion15FusionCallbacksIS1J_NS1M_17LinearCombinationISJ_fSJ_fLNS_15FloatRoundStyleE2EEESI_S1L_JEEENS4_5SM1004TMEM4LOAD26SM100_TMEM_LOAD_16dp256b8xES11_NS12_INS13_ILi3ELi4ELi3EEES16_NST_INS5_IJS17_SF_EEENS5_IJSF_SC_EEEEEEENS4_17SM75_U32x4_LDSM_NENS4_14SM90_TMA_STOREES20_NS4_17SM90_U32x4_STSM_NENS4_39AutoVectorizingCopyWithAssumedAlignmentILi128EEEEEEvvEEEEvNT_6ParamsE:
	.zero		2944


//--------------------- SYMBOLS --------------------------

	.type		.nv.reservedSmem.offset0,@object
	.size		.nv.reservedSmem.offset0,0x4
	.type		.nv.reservedSmem.cap,@object
	.size		.nv.reservedSmem.cap,0x4
	.type		__assertfail,@function
